//
// Generated by NVIDIA NVVM Compiler
//
// Compiler Build ID: CL-36424714
// Cuda compilation tools, release 13.0, V13.0.88
// Based on NVVM 20.0.0
//

.version 9.0
.target sm_100
.address_size 64

	// .globl	_Z11renderPixelPhP6Spherei4Vec3S2_S2_fS2_iiff

.visible .entry _Z11renderPixelPhP6Spherei4Vec3S2_S2_fS2_iiff(
	.param .u64 .ptr .align 1 _Z11renderPixelPhP6Spherei4Vec3S2_S2_fS2_iiff_param_0,
	.param .u64 .ptr .align 1 _Z11renderPixelPhP6Spherei4Vec3S2_S2_fS2_iiff_param_1,
	.param .u32 _Z11renderPixelPhP6Spherei4Vec3S2_S2_fS2_iiff_param_2,
	.param .align 4 .b8 _Z11renderPixelPhP6Spherei4Vec3S2_S2_fS2_iiff_param_3[12],
	.param .align 4 .b8 _Z11renderPixelPhP6Spherei4Vec3S2_S2_fS2_iiff_param_4[12],
	.param .align 4 .b8 _Z11renderPixelPhP6Spherei4Vec3S2_S2_fS2_iiff_param_5[12],
	.param .f32 _Z11renderPixelPhP6Spherei4Vec3S2_S2_fS2_iiff_param_6,
	.param .align 4 .b8 _Z11renderPixelPhP6Spherei4Vec3S2_S2_fS2_iiff_param_7[12],
	.param .u32 _Z11renderPixelPhP6Spherei4Vec3S2_S2_fS2_iiff_param_8,
	.param .u32 _Z11renderPixelPhP6Spherei4Vec3S2_S2_fS2_iiff_param_9,
	.param .f32 _Z11renderPixelPhP6Spherei4Vec3S2_S2_fS2_iiff_param_10,
	.param .f32 _Z11renderPixelPhP6Spherei4Vec3S2_S2_fS2_iiff_param_11
)
{
	.reg .pred 	%p<95>;
	.reg .b16 	%rs<7>;
	.reg .b32 	%r<49>;
	.reg .b32 	%f<475>;
	.reg .b64 	%rd<86>;

	ld.param.f32 	%f125, [_Z11renderPixelPhP6Spherei4Vec3S2_S2_fS2_iiff_param_7+8];
	ld.param.f32 	%f124, [_Z11renderPixelPhP6Spherei4Vec3S2_S2_fS2_iiff_param_7+4];
	ld.param.f32 	%f123, [_Z11renderPixelPhP6Spherei4Vec3S2_S2_fS2_iiff_param_7];
	ld.param.f32 	%f121, [_Z11renderPixelPhP6Spherei4Vec3S2_S2_fS2_iiff_param_5+8];
	ld.param.f32 	%f120, [_Z11renderPixelPhP6Spherei4Vec3S2_S2_fS2_iiff_param_5+4];
	ld.param.f32 	%f119, [_Z11renderPixelPhP6Spherei4Vec3S2_S2_fS2_iiff_param_5];
	ld.param.f32 	%f1, [_Z11renderPixelPhP6Spherei4Vec3S2_S2_fS2_iiff_param_3];
	ld.param.f32 	%f2, [_Z11renderPixelPhP6Spherei4Vec3S2_S2_fS2_iiff_param_3+4];
	ld.param.f32 	%f3, [_Z11renderPixelPhP6Spherei4Vec3S2_S2_fS2_iiff_param_3+8];
	ld.param.f32 	%f4, [_Z11renderPixelPhP6Spherei4Vec3S2_S2_fS2_iiff_param_4];
	ld.param.f32 	%f5, [_Z11renderPixelPhP6Spherei4Vec3S2_S2_fS2_iiff_param_4+4];
	ld.param.f32 	%f6, [_Z11renderPixelPhP6Spherei4Vec3S2_S2_fS2_iiff_param_4+8];
	ld.param.u64 	%rd44, [_Z11renderPixelPhP6Spherei4Vec3S2_S2_fS2_iiff_param_0];
	ld.param.u64 	%rd43, [_Z11renderPixelPhP6Spherei4Vec3S2_S2_fS2_iiff_param_1];
	ld.param.u32 	%r12, [_Z11renderPixelPhP6Spherei4Vec3S2_S2_fS2_iiff_param_2];
	ld.param.f32 	%f122, [_Z11renderPixelPhP6Spherei4Vec3S2_S2_fS2_iiff_param_6];
	ld.param.u32 	%r13, [_Z11renderPixelPhP6Spherei4Vec3S2_S2_fS2_iiff_param_8];
	ld.param.u32 	%r14, [_Z11renderPixelPhP6Spherei4Vec3S2_S2_fS2_iiff_param_9];
	ld.param.f32 	%f126, [_Z11renderPixelPhP6Spherei4Vec3S2_S2_fS2_iiff_param_10];
	ld.param.f32 	%f127, [_Z11renderPixelPhP6Spherei4Vec3S2_S2_fS2_iiff_param_11];
	cvta.to.global.u64 	%rd1, %rd44;
	cvta.to.global.u64 	%rd2, %rd43;
	mov.u32 	%r15, %ctaid.x;
	mov.u32 	%r16, %ntid.x;
	mov.u32 	%r17, %tid.x;
	mad.lo.s32 	%r1, %r15, %r16, %r17;
	mov.u32 	%r18, %ctaid.y;
	mov.u32 	%r19, %ntid.y;
	mov.u32 	%r20, %tid.y;
	mad.lo.s32 	%r2, %r18, %r19, %r20;
	setp.ge.s32 	%p19, %r2, %r14;
	setp.ge.s32 	%p20, %r1, %r13;
	or.pred  	%p21, %p20, %p19;
	@%p21 bra 	$L__BB0_49;
	cvt.rn.f32.s32 	%f129, %r1;
	add.s32 	%r21, %r13, -1;
	cvt.rn.f32.s32 	%f130, %r21;
	div.rn.f32 	%f131, %f129, %f130;
	cvt.rn.f32.u32 	%f132, %r2;
	add.s32 	%r22, %r14, -1;
	cvt.rn.f32.u32 	%f133, %r22;
	div.rn.f32 	%f134, %f132, %f133;
	add.f32 	%f135, %f131, 0fBF000000;
	mul.f32 	%f11, %f126, %f135;
	mov.f32 	%f136, 0f3F000000;
	sub.f32 	%f137, %f136, %f134;
	mul.f32 	%f12, %f127, %f137;
	mul.f32 	%f138, %f12, %f12;
	fma.rn.f32 	%f139, %f11, %f11, %f138;
	add.f32 	%f140, %f139, 0f3F800000;
	sqrt.rn.f32 	%f13, %f140;
	setp.leu.f32 	%p22, %f13, 0f00000000;
	mov.f32 	%f441, 0f00000000;
	mov.f32 	%f442, %f441;
	mov.f32 	%f443, %f441;
	@%p22 bra 	$L__BB0_3;
	div.rn.f32 	%f441, %f11, %f13;
	div.rn.f32 	%f442, %f12, %f13;
	mov.f32 	%f141, 0fBF800000;
	div.rn.f32 	%f443, %f141, %f13;
$L__BB0_3:
	setp.lt.s32 	%p24, %r12, 1;
	mov.f32 	%f450, 0f7F800000;
	mov.pred 	%p93, 0;
	mov.b64 	%rd75, 0;
	@%p24 bra 	$L__BB0_27;
	mul.f32 	%f146, %f442, %f442;
	fma.rn.f32 	%f147, %f441, %f441, %f146;
	fma.rn.f32 	%f148, %f443, %f443, %f147;
	mul.f32 	%f20, %f148, 0f40800000;
	add.f32 	%f21, %f148, %f148;
	and.b32  	%r3, %r12, 3;
	setp.lt.u32 	%p25, %r12, 4;
	mov.b64 	%rd76, 0;
	mov.f32 	%f450, 0f7F800000;
	mov.b32 	%r48, 0;
	mov.u64 	%rd75, %rd76;
	@%p25 bra 	$L__BB0_15;
	and.b32  	%r48, %r12, 2147483644;
	neg.s32 	%r46, %r48;
	add.s64 	%rd71, %rd2, 96;
	mov.b64 	%rd76, 0;
	mov.f32 	%f450, 0f7F800000;
	mov.u64 	%rd72, %rd43;
$L__BB0_6:
	.pragma "nounroll";
	add.s64 	%rd8, %rd71, -96;
	ld.global.f32 	%f151, [%rd71+-96];
	sub.f32 	%f152, %f1, %f151;
	ld.global.f32 	%f153, [%rd71+-92];
	sub.f32 	%f154, %f2, %f153;
	ld.global.f32 	%f155, [%rd71+-88];
	sub.f32 	%f156, %f3, %f155;
	mul.f32 	%f157, %f442, %f154;
	fma.rn.f32 	%f158, %f441, %f152, %f157;
	fma.rn.f32 	%f159, %f443, %f156, %f158;
	add.f32 	%f24, %f159, %f159;
	mul.f32 	%f160, %f154, %f154;
	fma.rn.f32 	%f161, %f152, %f152, %f160;
	fma.rn.f32 	%f162, %f156, %f156, %f161;
	ld.global.f32 	%f163, [%rd71+-84];
	mul.f32 	%f164, %f163, %f163;
	sub.f32 	%f165, %f162, %f164;
	mul.f32 	%f166, %f24, %f24;
	mul.f32 	%f167, %f20, %f165;
	sub.f32 	%f25, %f166, %f167;
	setp.lt.f32 	%p27, %f25, 0f00000000;
	mov.pred 	%p86, 0;
	@%p27 bra 	$L__BB0_8;
	sqrt.rn.f32 	%f168, %f25;
	neg.f32 	%f169, %f24;
	sub.f32 	%f170, %f169, %f168;
	div.rn.f32 	%f171, %f170, %f21;
	sub.f32 	%f172, %f168, %f24;
	div.rn.f32 	%f173, %f172, %f21;
	setp.gt.f32 	%p28, %f171, 0f00000000;
	selp.f32 	%f446, %f171, %f173, %p28;
	setp.gt.f32 	%p86, %f446, 0f00000000;
$L__BB0_8:
	setp.lt.f32 	%p30, %f446, %f450;
	and.pred  	%p31, %p86, %p30;
	selp.b64 	%rd9, %rd8, %rd75, %p31;
	selp.b64 	%rd10, %rd72, %rd76, %p31;
	selp.f32 	%f28, %f446, %f450, %p31;
	add.s64 	%rd11, %rd71, -68;
	ld.global.f32 	%f174, [%rd71+-68];
	sub.f32 	%f175, %f1, %f174;
	ld.global.f32 	%f176, [%rd71+-64];
	sub.f32 	%f177, %f2, %f176;
	ld.global.f32 	%f178, [%rd71+-60];
	sub.f32 	%f179, %f3, %f178;
	mul.f32 	%f180, %f442, %f177;
	fma.rn.f32 	%f181, %f441, %f175, %f180;
	fma.rn.f32 	%f182, %f443, %f179, %f181;
	add.f32 	%f29, %f182, %f182;
	mul.f32 	%f183, %f177, %f177;
	fma.rn.f32 	%f184, %f175, %f175, %f183;
	fma.rn.f32 	%f185, %f179, %f179, %f184;
	ld.global.f32 	%f186, [%rd71+-56];
	mul.f32 	%f187, %f186, %f186;
	sub.f32 	%f188, %f185, %f187;
	mul.f32 	%f189, %f29, %f29;
	mul.f32 	%f190, %f20, %f188;
	sub.f32 	%f30, %f189, %f190;
	setp.lt.f32 	%p32, %f30, 0f00000000;
	mov.pred 	%p87, 0;
	@%p32 bra 	$L__BB0_10;
	sqrt.rn.f32 	%f191, %f30;
	neg.f32 	%f192, %f29;
	sub.f32 	%f193, %f192, %f191;
	div.rn.f32 	%f194, %f193, %f21;
	sub.f32 	%f195, %f191, %f29;
	div.rn.f32 	%f196, %f195, %f21;
	setp.gt.f32 	%p33, %f194, 0f00000000;
	selp.f32 	%f446, %f194, %f196, %p33;
	setp.gt.f32 	%p87, %f446, 0f00000000;
$L__BB0_10:
	setp.lt.f32 	%p35, %f446, %f28;
	and.pred  	%p36, %p87, %p35;
	add.s64 	%rd52, %rd72, 28;
	selp.b64 	%rd12, %rd11, %rd9, %p36;
	selp.b64 	%rd13, %rd52, %rd10, %p36;
	selp.f32 	%f33, %f446, %f28, %p36;
	add.s64 	%rd14, %rd71, -40;
	ld.global.f32 	%f197, [%rd71+-40];
	sub.f32 	%f198, %f1, %f197;
	ld.global.f32 	%f199, [%rd71+-36];
	sub.f32 	%f200, %f2, %f199;
	ld.global.f32 	%f201, [%rd71+-32];
	sub.f32 	%f202, %f3, %f201;
	mul.f32 	%f203, %f442, %f200;
	fma.rn.f32 	%f204, %f441, %f198, %f203;
	fma.rn.f32 	%f205, %f443, %f202, %f204;
	add.f32 	%f34, %f205, %f205;
	mul.f32 	%f206, %f200, %f200;
	fma.rn.f32 	%f207, %f198, %f198, %f206;
	fma.rn.f32 	%f208, %f202, %f202, %f207;
	ld.global.f32 	%f209, [%rd71+-28];
	mul.f32 	%f210, %f209, %f209;
	sub.f32 	%f211, %f208, %f210;
	mul.f32 	%f212, %f34, %f34;
	mul.f32 	%f213, %f20, %f211;
	sub.f32 	%f35, %f212, %f213;
	setp.lt.f32 	%p37, %f35, 0f00000000;
	mov.pred 	%p88, 0;
	@%p37 bra 	$L__BB0_12;
	sqrt.rn.f32 	%f214, %f35;
	neg.f32 	%f215, %f34;
	sub.f32 	%f216, %f215, %f214;
	div.rn.f32 	%f217, %f216, %f21;
	sub.f32 	%f218, %f214, %f34;
	div.rn.f32 	%f219, %f218, %f21;
	setp.gt.f32 	%p38, %f217, 0f00000000;
	selp.f32 	%f446, %f217, %f219, %p38;
	setp.gt.f32 	%p88, %f446, 0f00000000;
$L__BB0_12:
	setp.lt.f32 	%p40, %f446, %f33;
	and.pred  	%p41, %p88, %p40;
	add.s64 	%rd53, %rd72, 56;
	selp.b64 	%rd15, %rd14, %rd12, %p41;
	selp.b64 	%rd16, %rd53, %rd13, %p41;
	selp.f32 	%f38, %f446, %f33, %p41;
	add.s64 	%rd17, %rd71, -12;
	ld.global.f32 	%f220, [%rd71+-12];
	sub.f32 	%f221, %f1, %f220;
	ld.global.f32 	%f222, [%rd71+-8];
	sub.f32 	%f223, %f2, %f222;
	ld.global.f32 	%f224, [%rd71+-4];
	sub.f32 	%f225, %f3, %f224;
	mul.f32 	%f226, %f442, %f223;
	fma.rn.f32 	%f227, %f441, %f221, %f226;
	fma.rn.f32 	%f228, %f443, %f225, %f227;
	add.f32 	%f39, %f228, %f228;
	mul.f32 	%f229, %f223, %f223;
	fma.rn.f32 	%f230, %f221, %f221, %f229;
	fma.rn.f32 	%f231, %f225, %f225, %f230;
	ld.global.f32 	%f232, [%rd71];
	mul.f32 	%f233, %f232, %f232;
	sub.f32 	%f234, %f231, %f233;
	mul.f32 	%f235, %f39, %f39;
	mul.f32 	%f236, %f20, %f234;
	sub.f32 	%f40, %f235, %f236;
	setp.lt.f32 	%p42, %f40, 0f00000000;
	mov.pred 	%p89, 0;
	@%p42 bra 	$L__BB0_14;
	sqrt.rn.f32 	%f237, %f40;
	neg.f32 	%f238, %f39;
	sub.f32 	%f239, %f238, %f237;
	div.rn.f32 	%f240, %f239, %f21;
	sub.f32 	%f241, %f237, %f39;
	div.rn.f32 	%f242, %f241, %f21;
	setp.gt.f32 	%p43, %f240, 0f00000000;
	selp.f32 	%f446, %f240, %f242, %p43;
	setp.gt.f32 	%p89, %f446, 0f00000000;
$L__BB0_14:
	setp.lt.f32 	%p44, %f446, %f38;
	and.pred  	%p45, %p89, %p44;
	add.s64 	%rd54, %rd72, 84;
	selp.b64 	%rd75, %rd17, %rd15, %p45;
	selp.b64 	%rd76, %rd54, %rd16, %p45;
	selp.f32 	%f450, %f446, %f38, %p45;
	add.s32 	%r46, %r46, 4;
	add.s64 	%rd72, %rd72, 112;
	add.s64 	%rd71, %rd71, 112;
	setp.ne.s32 	%p46, %r46, 0;
	@%p46 bra 	$L__BB0_6;
$L__BB0_15:
	setp.eq.s32 	%p47, %r3, 0;
	@%p47 bra 	$L__BB0_26;
	setp.eq.s32 	%p48, %r3, 1;
	@%p48 bra 	$L__BB0_22;
	mul.wide.u32 	%rd57, %r48, 28;
	add.s64 	%rd26, %rd2, %rd57;
	ld.global.f32 	%f244, [%rd26];
	sub.f32 	%f245, %f1, %f244;
	ld.global.f32 	%f246, [%rd26+4];
	sub.f32 	%f247, %f2, %f246;
	ld.global.f32 	%f248, [%rd26+8];
	sub.f32 	%f249, %f3, %f248;
	mul.f32 	%f250, %f442, %f247;
	fma.rn.f32 	%f251, %f441, %f245, %f250;
	fma.rn.f32 	%f252, %f443, %f249, %f251;
	add.f32 	%f47, %f252, %f252;
	mul.f32 	%f253, %f247, %f247;
	fma.rn.f32 	%f254, %f245, %f245, %f253;
	fma.rn.f32 	%f255, %f249, %f249, %f254;
	ld.global.f32 	%f256, [%rd26+12];
	mul.f32 	%f257, %f256, %f256;
	sub.f32 	%f258, %f255, %f257;
	mul.f32 	%f259, %f47, %f47;
	mul.f32 	%f260, %f20, %f258;
	sub.f32 	%f48, %f259, %f260;
	setp.lt.f32 	%p50, %f48, 0f00000000;
	mov.pred 	%p90, 0;
	@%p50 bra 	$L__BB0_19;
	sqrt.rn.f32 	%f261, %f48;
	neg.f32 	%f262, %f47;
	sub.f32 	%f263, %f262, %f261;
	div.rn.f32 	%f264, %f263, %f21;
	sub.f32 	%f265, %f261, %f47;
	div.rn.f32 	%f266, %f265, %f21;
	setp.gt.f32 	%p51, %f264, 0f00000000;
	selp.f32 	%f446, %f264, %f266, %p51;
	setp.gt.f32 	%p90, %f446, 0f00000000;
$L__BB0_19:
	setp.lt.f32 	%p53, %f446, %f450;
	and.pred  	%p54, %p90, %p53;
	mul.wide.u32 	%rd58, %r48, 28;
	add.s64 	%rd27, %rd43, %rd58;
	selp.b64 	%rd28, %rd26, %rd75, %p54;
	selp.b64 	%rd29, %rd27, %rd76, %p54;
	selp.f32 	%f51, %f446, %f450, %p54;
	add.s64 	%rd30, %rd26, 28;
	ld.global.f32 	%f267, [%rd26+28];
	sub.f32 	%f268, %f1, %f267;
	ld.global.f32 	%f269, [%rd26+32];
	sub.f32 	%f270, %f2, %f269;
	ld.global.f32 	%f271, [%rd26+36];
	sub.f32 	%f272, %f3, %f271;
	mul.f32 	%f273, %f442, %f270;
	fma.rn.f32 	%f274, %f441, %f268, %f273;
	fma.rn.f32 	%f275, %f443, %f272, %f274;
	add.f32 	%f52, %f275, %f275;
	mul.f32 	%f276, %f270, %f270;
	fma.rn.f32 	%f277, %f268, %f268, %f276;
	fma.rn.f32 	%f278, %f272, %f272, %f277;
	ld.global.f32 	%f279, [%rd26+40];
	mul.f32 	%f280, %f279, %f279;
	sub.f32 	%f281, %f278, %f280;
	mul.f32 	%f282, %f52, %f52;
	mul.f32 	%f283, %f20, %f281;
	sub.f32 	%f53, %f282, %f283;
	setp.lt.f32 	%p55, %f53, 0f00000000;
	mov.pred 	%p91, 0;
	@%p55 bra 	$L__BB0_21;
	sqrt.rn.f32 	%f284, %f53;
	neg.f32 	%f285, %f52;
	sub.f32 	%f286, %f285, %f284;
	div.rn.f32 	%f287, %f286, %f21;
	sub.f32 	%f288, %f284, %f52;
	div.rn.f32 	%f289, %f288, %f21;
	setp.gt.f32 	%p56, %f287, 0f00000000;
	selp.f32 	%f446, %f287, %f289, %p56;
	setp.gt.f32 	%p91, %f446, 0f00000000;
$L__BB0_21:
	setp.lt.f32 	%p57, %f446, %f51;
	and.pred  	%p58, %p91, %p57;
	add.s64 	%rd59, %rd27, 28;
	selp.b64 	%rd75, %rd30, %rd28, %p58;
	selp.b64 	%rd76, %rd59, %rd29, %p58;
	selp.f32 	%f450, %f446, %f51, %p58;
	add.s32 	%r48, %r48, 2;
$L__BB0_22:
	and.b32  	%r24, %r12, 1;
	setp.eq.b32 	%p59, %r24, 1;
	not.pred 	%p60, %p59;
	@%p60 bra 	$L__BB0_26;
	mul.wide.u32 	%rd60, %r48, 28;
	add.s64 	%rd37, %rd2, %rd60;
	ld.global.f32 	%f290, [%rd37];
	sub.f32 	%f291, %f1, %f290;
	ld.global.f32 	%f292, [%rd37+4];
	sub.f32 	%f293, %f2, %f292;
	ld.global.f32 	%f294, [%rd37+8];
	sub.f32 	%f295, %f3, %f294;
	mul.f32 	%f296, %f442, %f293;
	fma.rn.f32 	%f297, %f441, %f291, %f296;
	fma.rn.f32 	%f298, %f443, %f295, %f297;
	add.f32 	%f60, %f298, %f298;
	mul.f32 	%f299, %f293, %f293;
	fma.rn.f32 	%f300, %f291, %f291, %f299;
	fma.rn.f32 	%f301, %f295, %f295, %f300;
	ld.global.f32 	%f302, [%rd37+12];
	mul.f32 	%f303, %f302, %f302;
	sub.f32 	%f304, %f301, %f303;
	mul.f32 	%f305, %f60, %f60;
	mul.f32 	%f306, %f20, %f304;
	sub.f32 	%f61, %f305, %f306;
	setp.lt.f32 	%p62, %f61, 0f00000000;
	mov.pred 	%p92, 0;
	@%p62 bra 	$L__BB0_25;
	sqrt.rn.f32 	%f307, %f61;
	neg.f32 	%f308, %f60;
	sub.f32 	%f309, %f308, %f307;
	div.rn.f32 	%f310, %f309, %f21;
	sub.f32 	%f311, %f307, %f60;
	div.rn.f32 	%f312, %f311, %f21;
	setp.gt.f32 	%p63, %f310, 0f00000000;
	selp.f32 	%f446, %f310, %f312, %p63;
	setp.gt.f32 	%p92, %f446, 0f00000000;
$L__BB0_25:
	setp.lt.f32 	%p64, %f446, %f450;
	and.pred  	%p65, %p92, %p64;
	add.s64 	%rd62, %rd43, %rd60;
	selp.b64 	%rd75, %rd37, %rd75, %p65;
	selp.b64 	%rd76, %rd62, %rd76, %p65;
	selp.f32 	%f450, %f446, %f450, %p65;
$L__BB0_26:
	setp.ne.s64 	%p93, %rd76, 0;
$L__BB0_27:
	abs.f32 	%f314, %f442;
	setp.leu.f32 	%p67, %f314, 0f358637BD;
	mov.f32 	%f461, 0f7F800000;
	mov.pred 	%p94, -1;
	@%p67 bra 	$L__BB0_29;
	sub.f32 	%f315, %f122, %f2;
	div.rn.f32 	%f316, %f315, %f442;
	setp.leu.f32 	%p94, %f316, 0f00000000;
	selp.f32 	%f461, 0f7F800000, %f316, %p94;
$L__BB0_29:
	not.b32 	%r25, %r2;
	add.s32 	%r26, %r14, %r25;
	mad.lo.s32 	%r27, %r26, %r13, %r1;
	shl.b32 	%r11, %r27, 2;
	setp.lt.f32 	%p68, %f450, %f461;
	or.pred  	%p69, %p94, %p68;
	and.pred  	%p70, %p93, %p69;
	not.pred 	%p71, %p70;
	@%p71 bra 	$L__BB0_42;
	fma.rn.f32 	%f69, %f441, %f450, %f1;
	fma.rn.f32 	%f70, %f442, %f450, %f2;
	fma.rn.f32 	%f71, %f443, %f450, %f3;
	ld.global.f32 	%f338, [%rd75];
	sub.f32 	%f72, %f69, %f338;
	ld.global.f32 	%f339, [%rd75+4];
	sub.f32 	%f73, %f70, %f339;
	ld.global.f32 	%f340, [%rd75+8];
	sub.f32 	%f74, %f71, %f340;
	mul.f32 	%f341, %f73, %f73;
	fma.rn.f32 	%f342, %f72, %f72, %f341;
	fma.rn.f32 	%f343, %f74, %f74, %f342;
	sqrt.rn.f32 	%f75, %f343;
	setp.leu.f32 	%p74, %f75, 0f00000000;
	mov.f32 	%f462, 0f00000000;
	mov.f32 	%f463, %f462;
	mov.f32 	%f464, %f462;
	@%p74 bra 	$L__BB0_32;
	div.rn.f32 	%f462, %f72, %f75;
	div.rn.f32 	%f463, %f73, %f75;
	div.rn.f32 	%f464, %f74, %f75;
$L__BB0_32:
	sub.f32 	%f82, %f4, %f69;
	sub.f32 	%f83, %f5, %f70;
	sub.f32 	%f84, %f6, %f71;
	mul.f32 	%f345, %f83, %f83;
	fma.rn.f32 	%f346, %f82, %f82, %f345;
	fma.rn.f32 	%f347, %f84, %f84, %f346;
	sqrt.rn.f32 	%f85, %f347;
	setp.leu.f32 	%p75, %f85, 0f00000000;
	mov.f32 	%f465, 0f00000000;
	mov.f32 	%f466, %f465;
	mov.f32 	%f467, %f465;
	@%p75 bra 	$L__BB0_34;
	div.rn.f32 	%f465, %f82, %f85;
	div.rn.f32 	%f466, %f83, %f85;
	div.rn.f32 	%f467, %f84, %f85;
$L__BB0_34:
	mul.f32 	%f349, %f463, %f466;
	fma.rn.f32 	%f350, %f462, %f465, %f349;
	fma.rn.f32 	%f92, %f464, %f467, %f350;
	sub.f32 	%f93, %f1, %f69;
	sub.f32 	%f94, %f2, %f70;
	sub.f32 	%f95, %f3, %f71;
	mul.f32 	%f351, %f94, %f94;
	fma.rn.f32 	%f352, %f93, %f93, %f351;
	fma.rn.f32 	%f353, %f95, %f95, %f352;
	sqrt.rn.f32 	%f96, %f353;
	setp.leu.f32 	%p76, %f96, 0f00000000;
	mov.f32 	%f468, 0f00000000;
	mov.f32 	%f469, %f468;
	mov.f32 	%f470, %f468;
	@%p76 bra 	$L__BB0_36;
	div.rn.f32 	%f468, %f93, %f96;
	div.rn.f32 	%f469, %f94, %f96;
	div.rn.f32 	%f470, %f95, %f96;
$L__BB0_36:
	add.f32 	%f355, %f92, %f92;
	mul.f32 	%f356, %f462, %f355;
	mul.f32 	%f357, %f463, %f355;
	mul.f32 	%f358, %f464, %f355;
	sub.f32 	%f359, %f465, %f356;
	sub.f32 	%f360, %f466, %f357;
	sub.f32 	%f361, %f467, %f358;
	mul.f32 	%f362, %f360, %f469;
	fma.rn.f32 	%f363, %f359, %f468, %f362;
	fma.rn.f32 	%f364, %f361, %f470, %f363;
	max.f32 	%f103, %f364, 0f00000000;
	abs.f32 	%f104, %f103;
	setp.eq.f32 	%p77, %f103, 0f3F800000;
	mov.f32 	%f471, 0f3F800000;
	@%p77 bra 	$L__BB0_41;
	setp.num.f32 	%p78, %f104, %f104;
	@%p78 bra 	$L__BB0_39;
	mov.f32 	%f420, 0f42000000;
	add.rn.f32 	%f471, %f103, %f420;
	bra.uni 	$L__BB0_41;
$L__BB0_39:
	setp.lt.f32 	%p79, %f104, 0f00800000;
	mul.f32 	%f365, %f104, 0f4B800000;
	selp.f32 	%f366, %f365, %f104, %p79;
	mov.b32 	%r32, %f366;
	add.s32 	%r33, %r32, -1060439283;
	and.b32  	%r34, %r33, -8388608;
	sub.s32 	%r35, %r32, %r34;
	mov.b32 	%f367, %r35;
	cvt.rn.f32.s32 	%f368, %r34;
	selp.f32 	%f369, 0fC1C00000, 0f00000000, %p79;
	fma.rn.f32 	%f370, %f368, 0f34000000, %f369;
	add.f32 	%f371, %f367, 0fBF800000;
	add.f32 	%f372, %f367, 0f3F800000;
	rcp.approx.ftz.f32 	%f373, %f372;
	add.f32 	%f374, %f371, %f371;
	mul.f32 	%f375, %f374, %f373;
	mul.f32 	%f376, %f375, %f375;
	neg.f32 	%f377, %f375;
	sub.f32 	%f378, %f371, %f375;
	add.f32 	%f379, %f378, %f378;
	fma.rn.f32 	%f380, %f377, %f371, %f379;
	mul.rn.f32 	%f381, %f373, %f380;
	fma.rn.f32 	%f382, %f376, 0f3A2C32E4, 0f3B52E7DB;
	fma.rn.f32 	%f383, %f382, %f376, 0f3C93BB73;
	fma.rn.f32 	%f384, %f383, %f376, 0f3DF6384F;
	mul.rn.f32 	%f385, %f384, %f376;
	fma.rn.f32 	%f386, %f375, 0f3FB8AA3B, %f370;
	mul.f32 	%f387, %f385, 0f40400000;
	sub.f32 	%f388, %f370, %f386;
	fma.rn.f32 	%f389, %f375, 0f3FB8AA3B, %f388;
	fma.rn.f32 	%f390, %f381, 0f3FB8AA3B, %f389;
	fma.rn.f32 	%f391, %f375, 0f32A55E34, %f390;
	fma.rn.f32 	%f392, %f387, %f381, %f391;
	fma.rn.f32 	%f393, %f385, %f375, %f392;
	add.rn.f32 	%f394, %f386, %f393;
	mov.f32 	%f395, 0f42000000;
	mul.rn.f32 	%f396, %f394, %f395;
	cvt.rni.f32.f32 	%f397, %f396;
	sub.f32 	%f398, %f396, %f397;
	neg.f32 	%f399, %f396;
	fma.rn.f32 	%f400, %f394, 0f42000000, %f399;
	neg.f32 	%f401, %f386;
	add.rn.f32 	%f402, %f394, %f401;
	neg.f32 	%f403, %f402;
	add.rn.f32 	%f404, %f393, %f403;
	fma.rn.f32 	%f405, %f404, 0f42000000, %f400;
	add.f32 	%f406, %f398, %f405;
	setp.gt.f32 	%p80, %f397, 0f00000000;
	selp.b32 	%r36, 0, -2097152000, %p80;
	setp.neu.f32 	%p81, %f103, 0f00000000;
	setp.neu.f32 	%p82, %f104, 0f7F800000;
	setp.lt.f32 	%p83, %f396, 0f00000000;
	selp.f32 	%f407, 0f00000000, 0f7F800000, %p83;
	abs.f32 	%f408, %f396;
	setp.gt.f32 	%p84, %f408, 0f43180000;
	cvt.rzi.s32.f32 	%r37, %f397;
	shl.b32 	%r38, %r37, 23;
	sub.s32 	%r39, %r38, %r36;
	mov.b32 	%f409, %r39;
	add.s32 	%r40, %r36, 2130706432;
	mov.b32 	%f410, %r40;
	fma.rn.f32 	%f411, %f406, 0f391FCB8E, 0f3AAF85ED;
	fma.rn.f32 	%f412, %f411, %f406, 0f3C1D9856;
	fma.rn.f32 	%f413, %f412, %f406, 0f3D6357BB;
	fma.rn.f32 	%f414, %f413, %f406, 0f3E75FDEC;
	fma.rn.f32 	%f415, %f414, %f406, 0f3F317218;
	fma.rn.f32 	%f416, %f415, %f406, 0f3F800000;
	mul.f32 	%f417, %f416, %f410;
	mul.f32 	%f418, %f417, %f409;
	selp.f32 	%f471, %f407, %f418, %p84;
	and.pred  	%p85, %p81, %p82;
	@%p85 bra 	$L__BB0_41;
	add.f32 	%f419, %f103, %f103;
	mov.b32 	%r41, %f419;
	and.b32  	%r42, %r41, 2147483647;
	mov.b32 	%f471, %r42;
$L__BB0_41:
	ld.global.f32 	%f421, [%rd75+16];
	max.f32 	%f422, %f92, 0f00000000;
	fma.rn.f32 	%f423, %f422, 0f3F333333, 0f3E4CCCCD;
	mul.f32 	%f424, %f423, %f421;
	fma.rn.f32 	%f425, %f471, 0f3E99999A, %f424;
	ld.global.f32 	%f426, [%rd75+20];
	mul.f32 	%f427, %f423, %f426;
	fma.rn.f32 	%f428, %f471, 0f3E99999A, %f427;
	ld.global.f32 	%f429, [%rd75+24];
	mul.f32 	%f430, %f423, %f429;
	fma.rn.f32 	%f431, %f471, 0f3E99999A, %f430;
	max.f32 	%f432, %f425, 0f00000000;
	min.f32 	%f433, %f432, 0f3F800000;
	mul.f32 	%f434, %f433, 0f437F0000;
	cvt.rzi.u32.f32 	%r43, %f434;
	cvt.s64.s32 	%rd69, %r11;
	add.s64 	%rd70, %rd1, %rd69;
	st.global.u8 	[%rd70], %r43;
	max.f32 	%f435, %f428, 0f00000000;
	min.f32 	%f436, %f435, 0f3F800000;
	mul.f32 	%f437, %f436, 0f437F0000;
	cvt.rzi.u32.f32 	%r44, %f437;
	st.global.u8 	[%rd70+1], %r44;
	max.f32 	%f438, %f431, 0f00000000;
	min.f32 	%f439, %f438, 0f3F800000;
	mul.f32 	%f440, %f439, 0f437F0000;
	cvt.rzi.u32.f32 	%r45, %f440;
	st.global.u8 	[%rd70+2], %r45;
	mov.b16 	%rs6, 255;
	st.global.u8 	[%rd70+3], %rs6;
	bra.uni 	$L__BB0_49;
$L__BB0_42:
	@%p94 bra 	$L__BB0_46;
	fma.rn.f32 	%f318, %f441, %f461, %f1;
	fma.rn.f32 	%f319, %f442, %f461, %f2;
	fma.rn.f32 	%f320, %f443, %f461, %f3;
	sub.f32 	%f109, %f4, %f318;
	sub.f32 	%f110, %f5, %f319;
	sub.f32 	%f111, %f6, %f320;
	mul.f32 	%f321, %f110, %f110;
	fma.rn.f32 	%f322, %f109, %f109, %f321;
	fma.rn.f32 	%f323, %f111, %f111, %f322;
	sqrt.rn.f32 	%f112, %f323;
	setp.leu.f32 	%p72, %f112, 0f00000000;
	mov.f32 	%f472, 0f00000000;
	mov.f32 	%f473, %f472;
	mov.f32 	%f474, %f472;
	@%p72 bra 	$L__BB0_45;
	div.rn.f32 	%f472, %f109, %f112;
	div.rn.f32 	%f473, %f110, %f112;
	div.rn.f32 	%f474, %f111, %f112;
$L__BB0_45:
	mul.f32 	%f324, %f120, %f473;
	fma.rn.f32 	%f325, %f119, %f472, %f324;
	fma.rn.f32 	%f326, %f121, %f474, %f325;
	max.f32 	%f327, %f326, 0f00000000;
	fma.rn.f32 	%f328, %f327, 0f3F333333, 0f3E4CCCCD;
	max.f32 	%f329, %f328, 0f00000000;
	min.f32 	%f330, %f329, 0f3F800000;
	mul.f32 	%f331, %f123, %f330;
	mul.f32 	%f332, %f331, 0f437F0000;
	cvt.rzi.u32.f32 	%r28, %f332;
	cvt.s64.s32 	%rd63, %r11;
	add.s64 	%rd64, %rd1, %rd63;
	st.global.u8 	[%rd64], %r28;
	mul.f32 	%f333, %f124, %f330;
	mul.f32 	%f334, %f333, 0f437F0000;
	cvt.rzi.u32.f32 	%r29, %f334;
	st.global.u8 	[%rd64+1], %r29;
	mul.f32 	%f335, %f125, %f330;
	mul.f32 	%f336, %f335, 0f437F0000;
	cvt.rzi.u32.f32 	%r30, %f336;
	st.global.u8 	[%rd64+2], %r30;
	mov.b16 	%rs1, 255;
	st.global.u8 	[%rd64+3], %rs1;
	bra.uni 	$L__BB0_49;
$L__BB0_46:
	shr.u32 	%r31, %r14, 1;
	setp.ge.u32 	%p73, %r2, %r31;
	@%p73 bra 	$L__BB0_48;
	cvt.s64.s32 	%rd67, %r11;
	add.s64 	%rd68, %rd1, %rd67;
	mov.b16 	%rs4, 0;
	st.global.u8 	[%rd68], %rs4;
	st.global.u8 	[%rd68+1], %rs4;
	st.global.u8 	[%rd68+2], %rs4;
	mov.b16 	%rs5, 255;
	st.global.u8 	[%rd68+3], %rs5;
	bra.uni 	$L__BB0_49;
$L__BB0_48:
	cvt.s64.s32 	%rd65, %r11;
	add.s64 	%rd66, %rd1, %rd65;
	mov.b16 	%rs2, 255;
	st.global.u8 	[%rd66], %rs2;
	mov.b16 	%rs3, 0;
	st.global.u8 	[%rd66+1], %rs3;
	st.global.u8 	[%rd66+2], %rs3;
	st.global.u8 	[%rd66+3], %rs2;
$L__BB0_49:
	ret;

}


// ===== COMPILED SASS (sm_100) =====

	.target	sm_100

	.elftype	@"ET_EXEC"


//--------------------- .note.nv.tkinfo           --------------------------
	.section	.note.nv.tkinfo,"",@"SHT_NOTE"
	.sectionflags	@"SHF_NOTE_NV_TKINFO"
	.tkinfo
        /*0018*/ 	.word	0x00000002
        /*0030*/ 	.string	""
        /*0030*/ 	.string	"ptxas"
        /*0030*/ 	.string	"Cuda compilation tools, release 13.0, V13.0.88"
        /*0030*/ 	.string	"Build cuda_13.0.r13.0/compiler.36424714_0"
        /*0030*/ 	.string	"-arch sm_100 -m 64 "



//--------------------- .note.nv.cuinfo           --------------------------
	.section	.note.nv.cuinfo,"",@"SHT_NOTE"
	.sectionflags	@"SHF_NOTE_NV_CUINFO"
        /*0018*/ 	.short	0x0002
        /*001a*/ 	.short	0x0064
        /*001c*/ 	.short	0x0082
	.zero		2


//--------------------- .nv.info                  --------------------------
	.section	.nv.info,"",@"SHT_CUDA_INFO"
	.align	4


	//----- nvinfo : EIATTR_REGCOUNT
	.align		4
        /*0000*/ 	.byte	0x04, 0x2f
        /*0002*/ 	.short	(.L_1 - .L_0)
	.align		4
.L_0:
        /*0004*/ 	.word	index@(_Z11renderPixelPhP6Spherei4Vec3S2_S2_fS2_iiff)
        /*0008*/ 	.word	0x00000023


	//----- nvinfo : EIATTR_FRAME_SIZE
	.align		4
.L_1:
        /*000c*/ 	.byte	0x04, 0x11
        /*000e*/ 	.short	(.L_3 - .L_2)
	.align		4
.L_2:
        /*0010*/ 	.word	index@($__internal_1_$__cuda_sm3x_div_rn_noftz_f32_slowpath)
        /*0014*/ 	.word	0x00000000


	//----- nvinfo : EIATTR_FRAME_SIZE
	.align		4
.L_3:
        /*0018*/ 	.byte	0x04, 0x11
        /*001a*/ 	.short	(.L_5 - .L_4)
	.align		4
.L_4:
        /*001c*/ 	.word	index@($__internal_0_$__cuda_sm20_sqrt_rn_f32_slowpath)
        /*0020*/ 	.word	0x00000000


	//----- nvinfo : EIATTR_FRAME_SIZE
	.align		4
.L_5:
        /*0024*/ 	.byte	0x04, 0x11
        /*0026*/ 	.short	(.L_7 - .L_6)
	.align		4
.L_6:
        /*0028*/ 	.word	index@(_Z11renderPixelPhP6Spherei4Vec3S2_S2_fS2_iiff)
        /*002c*/ 	.word	0x00000000


	//----- nvinfo : EIATTR_MIN_STACK_SIZE
	.align		4
.L_7:
        /*0030*/ 	.byte	0x04, 0x12
        /*0032*/ 	.short	(.L_9 - .L_8)
	.align		4
.L_8:
        /*0034*/ 	.word	index@(_Z11renderPixelPhP6Spherei4Vec3S2_S2_fS2_iiff)
        /*0038*/ 	.word	0x00000000
.L_9:


//--------------------- .nv.compat                --------------------------
	.section	.nv.compat,"",@"SHT_CUDA_COMPAT_INFO"
	.align	4
        /*0000*/ 	.byte	0x02, 0x09, 0x00, 0x00, 0x02, 0x02, 0x01, 0x00, 0x02, 0x05, 0x05, 0x00, 0x03, 0x07, 0x01, 0x01
        /*0010*/ 	.byte	0x02, 0x03, 0x00, 0x00, 0x02, 0x06, 0x01, 0x00, 0x04, 0x0b, 0x08, 0x00, 0x01, 0x00, 0x00, 0x00
        /*0020*/ 	.byte	0x00, 0x00, 0x00, 0x00


//--------------------- .nv.info._Z11renderPixelPhP6Spherei4Vec3S2_S2_fS2_iiff --------------------------
	.section	.nv.info._Z11renderPixelPhP6Spherei4Vec3S2_S2_fS2_iiff,"",@"SHT_CUDA_INFO"
	.sectionflags	@""
	.align	4


	//----- nvinfo : EIATTR_CUDA_API_VERSION
	.align		4
        /*0000*/ 	.byte	0x04, 0x37
        /*0002*/ 	.short	(.L_11 - .L_10)
.L_10:
        /*0004*/ 	.word	0x00000082


	//----- nvinfo : EIATTR_KPARAM_INFO
	.align		4
.L_11:
        /*0008*/ 	.byte	0x04, 0x17
        /*000a*/ 	.short	(.L_13 - .L_12)
.L_12:
        /*000c*/ 	.word	0x00000000
        /*0010*/ 	.short	0x000b
        /*0012*/ 	.short	0x0054
        /*0014*/ 	.byte	0x00, 0xf0, 0x11, 0x00


	//----- nvinfo : EIATTR_KPARAM_INFO
	.align		4
.L_13:
        /*0018*/ 	.byte	0x04, 0x17
        /*001a*/ 	.short	(.L_15 - .L_14)
.L_14:
        /*001c*/ 	.word	0x00000000
        /*0020*/ 	.short	0x000a
        /*0022*/ 	.short	0x0050
        /*0024*/ 	.byte	0x00, 0xf0, 0x11, 0x00


	//----- nvinfo : EIATTR_KPARAM_INFO
	.align		4
.L_15:
        /*0028*/ 	.byte	0x04, 0x17
        /*002a*/ 	.short	(.L_17 - .L_16)
.L_16:
        /*002c*/ 	.word	0x00000000
        /*0030*/ 	.short	0x0009
        /*0032*/ 	.short	0x004c
        /*0034*/ 	.byte	0x00, 0xf0, 0x11, 0x00


	//----- nvinfo : EIATTR_KPARAM_INFO
	.align		4
.L_17:
        /*0038*/ 	.byte	0x04, 0x17
        /*003a*/ 	.short	(.L_19 - .L_18)
.L_18:
        /*003c*/ 	.word	0x00000000
        /*0040*/ 	.short	0x0008
        /*0042*/ 	.short	0x0048
        /*0044*/ 	.byte	0x00, 0xf0, 0x11, 0x00


	//----- nvinfo : EIATTR_KPARAM_INFO
	.align		4
.L_19:
        /*0048*/ 	.byte	0x04, 0x17
        /*004a*/ 	.short	(.L_21 - .L_20)
.L_20:
        /*004c*/ 	.word	0x00000000
        /*0050*/ 	.short	0x0007
        /*0052*/ 	.short	0x003c
        /*0054*/ 	.byte	0x00, 0xf0, 0x31, 0x00


	//----- nvinfo : EIATTR_KPARAM_INFO
	.align		4
.L_21:
        /*0058*/ 	.byte	0x04, 0x17
        /*005a*/ 	.short	(.L_23 - .L_22)
.L_22:
        /*005c*/ 	.word	0x00000000
        /*0060*/ 	.short	0x0006
        /*0062*/ 	.short	0x0038
        /*0064*/ 	.byte	0x00, 0xf0, 0x11, 0x00


	//----- nvinfo : EIATTR_KPARAM_INFO
	.align		4
.L_23:
        /*0068*/ 	.byte	0x04, 0x17
        /*006a*/ 	.short	(.L_25 - .L_24)
.L_24:
        /*006c*/ 	.word	0x00000000
        /*0070*/ 	.short	0x0005
        /*0072*/ 	.short	0x002c
        /*0074*/ 	.byte	0x00, 0xf0, 0x31, 0x00


	//----- nvinfo : EIATTR_KPARAM_INFO
	.align		4
.L_25:
        /*0078*/ 	.byte	0x04, 0x17
        /*007a*/ 	.short	(.L_27 - .L_26)
.L_26:
        /*007c*/ 	.word	0x00000000
        /*0080*/ 	.short	0x0004
        /*0082*/ 	.short	0x0020
        /*0084*/ 	.byte	0x00, 0xf0, 0x31, 0x00


	//----- nvinfo : EIATTR_KPARAM_INFO
	.align		4
.L_27:
        /*0088*/ 	.byte	0x04, 0x17
        /*008a*/ 	.short	(.L_29 - .L_28)
.L_28:
        /*008c*/ 	.word	0x00000000
        /*0090*/ 	.short	0x0003
        /*0092*/ 	.short	0x0014
        /*0094*/ 	.byte	0x00, 0xf0, 0x31, 0x00


	//----- nvinfo : EIATTR_KPARAM_INFO
	.align		4
.L_29:
        /*0098*/ 	.byte	0x04, 0x17
        /*009a*/ 	.short	(.L_31 - .L_30)
.L_30:
        /*009c*/ 	.word	0x00000000
        /*00a0*/ 	.short	0x0002
        /*00a2*/ 	.short	0x0010
        /*00a4*/ 	.byte	0x00, 0xf0, 0x11, 0x00


	//----- nvinfo : EIATTR_KPARAM_INFO
	.align		4
.L_31:
        /*00a8*/ 	.byte	0x04, 0x17
        /*00aa*/ 	.short	(.L_33 - .L_32)
.L_32:
        /*00ac*/ 	.word	0x00000000
        /*00b0*/ 	.short	0x0001
        /*00b2*/ 	.short	0x0008
        /*00b4*/ 	.byte	0x00, 0xf5, 0x21, 0x00


	//----- nvinfo : EIATTR_KPARAM_INFO
	.align		4
.L_33:
        /*00b8*/ 	.byte	0x04, 0x17
        /*00ba*/ 	.short	(.L_35 - .L_34)
.L_34:
        /*00bc*/ 	.word	0x00000000
        /*00c0*/ 	.short	0x0000
        /*00c2*/ 	.short	0x0000
        /*00c4*/ 	.byte	0x00, 0xf5, 0x21, 0x00


	//----- nvinfo : EIATTR_SPARSE_MMA_MASK
	.align		4
.L_35:
        /*00c8*/ 	.byte	0x03, 0x50
        /*00ca*/ 	.short	0x0000


	//----- nvinfo : EIATTR_MAXREG_COUNT
	.align		4
        /*00cc*/ 	.byte	0x03, 0x1b
        /*00ce*/ 	.short	0x00ff


	//----- nvinfo : EIATTR_MERCURY_ISA_VERSION
	.align		4
        /*00d0*/ 	.byte	0x03, 0x5f
        /*00d2*/ 	.short	0x0101


	//----- nvinfo : EIATTR_VRC_CTA_INIT_COUNT
	.align		4
        /*00d4*/ 	.byte	0x02, 0x4a
	.zero		1
	.zero		1


	//----- nvinfo : EIATTR_EXIT_INSTR_OFFSETS
	.align		4
        /*00d8*/ 	.byte	0x04, 0x1c
        /*00da*/ 	.short	(.L_37 - .L_36)


	//   ....[0]....
.L_36:
        /*00dc*/ 	.word	0x000000c0


	//   ....[1]....
        /*00e0*/ 	.word	0x000044d0


	//   ....[2]....
        /*00e4*/ 	.word	0x00004b50


	//   ....[3]....
        /*00e8*/ 	.word	0x00004c10


	//   ....[4]....
        /*00ec*/ 	.word	0x00004ca0


	//----- nvinfo : EIATTR_CRS_STACK_SIZE
	.align		4
.L_37:
        /*00f0*/ 	.byte	0x04, 0x1e
        /*00f2*/ 	.short	(.L_39 - .L_38)
.L_38:
        /*00f4*/ 	.word	0x00000000


	//----- nvinfo : EIATTR_CBANK_PARAM_SIZE
	.align		4
.L_39:
        /*00f8*/ 	.byte	0x03, 0x19
        /*00fa*/ 	.short	0x0058


	//----- nvinfo : EIATTR_PARAM_CBANK
	.align		4
        /*00fc*/ 	.byte	0x04, 0x0a
        /*00fe*/ 	.short	(.L_41 - .L_40)
	.align		4
.L_40:
        /*0100*/ 	.word	index@(.nv.constant0._Z11renderPixelPhP6Spherei4Vec3S2_S2_fS2_iiff)
        /*0104*/ 	.short	0x0380
        /*0106*/ 	.short	0x0058


	//----- nvinfo : EIATTR_SW_WAR
	.align		4
.L_41:
        /*0108*/ 	.byte	0x04, 0x36
        /*010a*/ 	.short	(.L_43 - .L_42)
.L_42:
        /*010c*/ 	.word	0x00000008
.L_43:


//--------------------- .nv.callgraph             --------------------------
	.section	.nv.callgraph,"",@"SHT_CUDA_CALLGRAPH"
	.align	4
	.sectionentsize	8
	.align		4
        /*0000*/ 	.word	0x00000000
	.align		4
        /*0004*/ 	.word	0xffffffff
	.align		4
        /*0008*/ 	.word	0x00000000
	.align		4
        /*000c*/ 	.word	0xfffffffe
	.align		4
        /*0010*/ 	.word	0x00000000
	.align		4
        /*0014*/ 	.word	0xfffffffd
	.align		4
        /*0018*/ 	.word	0x00000000
	.align		4
        /*001c*/ 	.word	0xfffffffc


//--------------------- .text._Z11renderPixelPhP6Spherei4Vec3S2_S2_fS2_iiff --------------------------
	.section	.text._Z11renderPixelPhP6Spherei4Vec3S2_S2_fS2_iiff,"ax",@progbits
	.align	128
        .global         _Z11renderPixelPhP6Spherei4Vec3S2_S2_fS2_iiff
        .type           _Z11renderPixelPhP6Spherei4Vec3S2_S2_fS2_iiff,@function
        .size           _Z11renderPixelPhP6Spherei4Vec3S2_S2_fS2_iiff,(.L_x_149 - _Z11renderPixelPhP6Spherei4Vec3S2_S2_fS2_iiff)
        .other          _Z11renderPixelPhP6Spherei4Vec3S2_S2_fS2_iiff,@"STO_CUDA_ENTRY STV_DEFAULT"
_Z11renderPixelPhP6Spherei4Vec3S2_S2_fS2_iiff:
.text._Z11renderPixelPhP6Spherei4Vec3S2_S2_fS2_iiff:
[----:B------:R-:W-:Y:S01]  /*0000*/  LDC R1, c[0x0][0x37c] ;  /* 0x0000df00ff017b82 */ /* 0x000fe20000000800 */
[----:B------:R-:W0:Y:S07]  /*0010*/  S2R R3, SR_TID.Y ;  /* 0x0000000000037919 */ /* 0x000e2e0000002200 */
[----:B------:R-:W1:Y:S01]  /*0020*/  LDC R9, c[0x0][0x360] ;  /* 0x0000d800ff097b82 */ /* 0x000e620000000800 */
[----:B------:R-:W2:Y:S01]  /*0030*/  LDCU.64 UR4, c[0x0][0x3c8] ;  /* 0x00007900ff0477ac */ /* 0x000ea20008000a00 */
[----:B------:R-:W1:Y:S06]  /*0040*/  S2R R0, SR_TID.X ;  /* 0x0000000000007919 */ /* 0x000e6c0000002100 */
[----:B------:R-:W0:Y:S08]  /*0050*/  S2UR UR7, SR_CTAID.Y ;  /* 0x00000000000779c3 */ /* 0x000e300000002600 */
[----:B------:R-:W0:Y:S08]  /*0060*/  LDC R10, c[0x0][0x364] ;  /* 0x0000d900ff0a7b82 */ /* 0x000e300000000800 */
[----:B------:R-:W1:Y:S01]  /*0070*/  S2UR UR6, SR_CTAID.X ;  /* 0x00000000000679c3 */ /* 0x000e620000002500 */
[----:B0-----:R-:W-:-:S05]  /*0080*/  IMAD R10, R10, UR7, R3 ;  /* 0x000000070a0a7c24 */ /* 0x001fca000f8e0203 */
[----:B--2---:R-:W-:Y:S01]  /*0090*/  ISETP.GE.AND P0, PT, R10, UR5, PT ;  /* 0x000000050a007c0c */ /* 0x004fe2000bf06270 */
[----:B-1----:R-:W-:-:S05]  /*00a0*/  IMAD R9, R9, UR6, R0 ;  /* 0x0000000609097c24 */ /* 0x002fca000f8e0200 */
[----:B------:R-:W-:-:S13]  /*00b0*/  ISETP.GE.OR P0, PT, R9, UR4, P0 ;  /* 0x0000000409007c0c */ /* 0x000fda0008706670 */
[----:B------:R-:W-:Y:S05]  /*00c0*/  @P0 EXIT ;  /* 0x000000000000094d */ /* 0x000fea0003800000 */
[----:B------:R-:W-:Y:S01]  /*00d0*/  UIADD3 UR4, UPT, UPT, UR4, -0x1, URZ ;  /* 0xffffffff04047890 */ /* 0x000fe2000fffe0ff */
[----:B------:R-:W-:Y:S01]  /*00e0*/  I2FP.F32.S32 R29, R9 ;  /* 0x00000009001d7245 */ /* 0x000fe20000201400 */
[----:B------:R-:W-:Y:S04]  /*00f0*/  BSSY.RECONVERGENT B2, `(.L_x_0) ;  /* 0x000000d000027945 */ /* 0x000fe80003800200 */
[----:B------:R-:W-:-:S04]  /*0100*/  I2FP.F32.S32 R4, UR4 ;  /* 0x0000000400047c45 */ /* 0x000fc80008201400 */
[----:B------:R-:W0:Y:S08]  /*0110*/  MUFU.RCP R3, R4 ;  /* 0x0000000400037308 */ /* 0x000e300000001000 */
[----:B------:R-:W1:Y:S01]  /*0120*/  FCHK P0, R29, R4 ;  /* 0x000000041d007302 */ /* 0x000e620000000000 */
[----:B0-----:R-:W-:-:S04]  /*0130*/  FFMA R0, -R4, R3, 1 ;  /* 0x3f80000004007423 */ /* 0x001fc80000000103 */
[----:B------:R-:W-:-:S04]  /*0140*/  FFMA R0, R3, R0, R3 ;  /* 0x0000000003007223 */ /* 0x000fc80000000003 */
[----:B------:R-:W-:-:S04]  /*0150*/  FFMA R3, R29, R0, RZ ;  /* 0x000000001d037223 */ /* 0x000fc800000000ff */
[----:B------:R-:W-:-:S04]  /*0160*/  FFMA R2, -R4, R3, R29 ;  /* 0x0000000304027223 */ /* 0x000fc8000000011d */
[----:B------:R-:W-:Y:S01]  /*0170*/  FFMA R2, R0, R2, R3 ;  /* 0x0000000200027223 */ /* 0x000fe20000000003 */
[----:B-1----:R-:W-:Y:S06]  /*0180*/  @!P0 BRA `(.L_x_1) ;  /* 0x00000000000c8947 */ /* 0x002fec0003800000 */
[----:B------:R-:W-:-:S07]  /*0190*/  MOV R26, 0x1b0 ;  /* 0x000001b0001a7802 */ /* 0x000fce0000000f00 */
[----:B------:R-:W-:Y:S05]  /*01a0*/  CALL.REL.NOINC `($__internal_1_$__cuda_sm3x_div_rn_noftz_f32_slowpath) ;  /* 0x0000004c00187944 */ /* 0x000fea0003c00000 */
[----:B------:R-:W-:-:S07]  /*01b0*/  MOV R2, R0 ;  /* 0x0000000000027202 */ /* 0x000fce0000000f00 */
.L_x_1:
[----:B------:R-:W-:Y:S05]  /*01c0*/  BSYNC.RECONVERGENT B2 ;  /* 0x0000000000027941 */ /* 0x000fea0003800200 */
.L_x_0:
[----:B------:R-:W0:Y:S01]  /*01d0*/  LDCU UR4, c[0x0][0x3cc] ;  /* 0x00007980ff0477ac */ /* 0x000e220008000800 */
[----:B------:R-:W-:Y:S01]  /*01e0*/  I2FP.F32.U32 R29, R10 ;  /* 0x0000000a001d7245 */ /* 0x000fe20000201000 */
[----:B------:R-:W-:Y:S01]  /*01f0*/  BSSY.RECONVERGENT B2, `(.L_x_2) ;  /* 0x000000d000027945 */ /* 0x000fe20003800200 */
[----:B0-----:R-:W-:-:S06]  /*0200*/  UIADD3 UR4, UPT, UPT, UR4, -0x1, URZ ;  /* 0xffffffff04047890 */ /* 0x001fcc000fffe0ff */
[----:B------:R-:W-:-:S04]  /*0210*/  I2FP.F32.U32 R4, UR4 ;  /* 0x0000000400047c45 */ /* 0x000fc80008201000 */
        /* <DEDUP_REMOVED lines=10> */
.L_x_3:
[----:B------:R-:W-:Y:S05]  /*02c0*/  BSYNC.RECONVERGENT B2 ;  /* 0x0000000000027941 */ /* 0x000fea0003800200 */
.L_x_2:
[----:B------:R-:W0:Y:S01]  /*02d0*/  LDCU.64 UR4, c[0x0][0x3d0] ;  /* 0x00007a00ff0477ac */ /* 0x000e220008000a00 */
[----:B------:R-:W-:Y:S01]  /*02e0*/  FADD R0, -R0, 0.5 ;  /* 0x3f00000000007421 */ /* 0x000fe20000000100 */
[----:B------:R-:W-:Y:S01]  /*02f0*/  FADD R3, R2, -0.5 ;  /* 0xbf00000002037421 */ /* 0x000fe20000000000 */
[----:B------:R-:W-:Y:S02]  /*0300*/  BSSY.RECONVERGENT B0, `(.L_x_4) ;  /* 0x0000012000007945 */ /* 0x000fe40003800200 */
[----:B0-----:R-:W-:Y:S01]  /*0310*/  FMUL R2, R0, UR5 ;  /* 0x0000000500027c20 */ /* 0x001fe20008400000 */
[----:B------:R-:W-:-:S03]  /*0320*/  FMUL R3, R3, UR4 ;  /* 0x0000000403037c20 */ /* 0x000fc60008400000 */
[----:B------:R-:W-:-:S04]  /*0330*/  FMUL R0, R2, R2 ;  /* 0x0000000202007220 */ /* 0x000fc80000400000 */
[----:B------:R-:W-:-:S04]  /*0340*/  FFMA R0, R3, R3, R0 ;  /* 0x0000000303007223 */ /* 0x000fc80000000000 */
[----:B------:R-:W-:-:S04]  /*0350*/  FADD R15, R0, 1 ;  /* 0x3f800000000f7421 */ /* 0x000fc80000000000 */
[----:B------:R0:W1:Y:S01]  /*0360*/  MUFU.RSQ R0, R15 ;  /* 0x0000000f00007308 */ /* 0x0000620000001400 */
[----:B------:R-:W-:-:S04]  /*0370*/  IADD3 R4, PT, PT, R15, -0xd000000, RZ ;  /* 0xf30000000f047810 */ /* 0x000fc80007ffe0ff */
[----:B------:R-:W-:-:S13]  /*0380*/  ISETP.GT.U32.AND P0, PT, R4, 0x727fffff, PT ;  /* 0x727fffff0400780c */ /* 0x000fda0003f04070 */
[----:B01----:R-:W-:Y:S05]  /*0390*/  @!P0 BRA `(.L_x_5) ;  /* 0x0000000000108947 */ /* 0x003fea0003800000 */
[----:B------:R-:W-:-:S07]  /*03a0*/  MOV R16, 0x3c0 ;  /* 0x000003c000107802 */ /* 0x000fce0000000f00 */
[----:B------:R-:W-:Y:S05]  /*03b0*/  CALL.REL.NOINC `($__internal_0_$__cuda_sm20_sqrt_rn_f32_slowpath) ;  /* 0x00000048003c7944 */ /* 0x000fea0003c00000 */
[----:B------:R-:W-:Y:S01]  /*03c0*/  MOV R4, R26 ;  /* 0x0000001a00047202 */ /* 0x000fe20000000f00 */
[----:B------:R-:W-:Y:S06]  /*03d0*/  BRA `(.L_x_6) ;  /* 0x0000000000107947 */ /* 0x000fec0003800000 */
.L_x_5:
[----:B------:R-:W-:Y:S01]  /*03e0*/  FMUL.FTZ R4, R15, R0 ;  /* 0x000000000f047220 */ /* 0x000fe20000410000 */
[----:B------:R-:W-:-:S03]  /*03f0*/  FMUL.FTZ R0, R0, 0.5 ;  /* 0x3f00000000007820 */ /* 0x000fc60000410000 */
[----:B------:R-:W-:-:S04]  /*0400*/  FFMA R5, -R4, R4, R15 ;  /* 0x0000000404057223 */ /* 0x000fc8000000010f */
[----:B------:R-:W-:-:S07]  /*0410*/  FFMA R4, R5, R0, R4 ;  /* 0x0000000005047223 */ /* 0x000fce0000000004 */
.L_x_6:
[----:B------:R-:W-:Y:S05]  /*0420*/  BSYNC.RECONVERGENT B0 ;  /* 0x0000000000007941 */ /* 0x000fea0003800200 */
.L_x_4:
[----:B------:R-:W-:Y:S01]  /*0430*/  FSETP.GT.AND P0, PT, R4, RZ, PT ;  /* 0x000000ff0400720b */ /* 0x000fe20003f04000 */
[----:B------:R-:W-:Y:S01]  /*0440*/  BSSY.RECONVERGENT B2, `(.L_x_7) ;  /* 0x0000030000027945 */ /* 0x000fe20003800200 */
[----:B------:R-:W-:Y:S01]  /*0450*/  HFMA2 R8, -RZ, RZ, 0, 0 ;  /* 0x00000000ff087431 */ /* 0x000fe200000001ff */
[----:B------:R-:W-:-:S10]  /*0460*/  CS2R R6, SRZ ;  /* 0x0000000000067805 */ /* 0x000fd4000001ff00 */
[----:B------:R-:W-:Y:S05]  /*0470*/  @!P0 BRA `(.L_x_8) ;  /* 0x0000000000b08947 */ /* 0x000fea0003800000 */
[----:B------:R-:W0:Y:S01]  /*0480*/  MUFU.RCP R5, R4 ;  /* 0x0000000400057308 */ /* 0x000e220000001000 */
[----:B------:R-:W-:Y:S07]  /*0490*/  BSSY.RECONVERGENT B3, `(.L_x_9) ;  /* 0x000000b000037945 */ /* 0x000fee0003800200 */
[----:B------:R-:W1:Y:S01]  /*04a0*/  FCHK P0, R3, R4 ;  /* 0x0000000403007302 */ /* 0x000e620000000000 */
[----:B0-----:R-:W-:-:S04]  /*04b0*/  FFMA R0, R5, -R4, 1 ;  /* 0x3f80000005007423 */ /* 0x001fc80000000804 */
[----:B------:R-:W-:-:S04]  /*04c0*/  FFMA R0, R5, R0, R5 ;  /* 0x0000000005007223 */ /* 0x000fc80000000005 */
[----:B------:R-:W-:-:S04]  /*04d0*/  FFMA R5, R3, R0, RZ ;  /* 0x0000000003057223 */ /* 0x000fc800000000ff */
[----:B------:R-:W-:-:S04]  /*04e0*/  FFMA R6, R5, -R4, R3 ;  /* 0x8000000405067223 */ /* 0x000fc80000000003 */
[----:B------:R-:W-:Y:S01]  /*04f0*/  FFMA R0, R0, R6, R5 ;  /* 0x0000000600007223 */ /* 0x000fe20000000005 */
[----:B-1----:R-:W-:Y:S06]  /*0500*/  @!P0 BRA `(.L_x_10) ;  /* 0x00000000000c8947 */ /* 0x002fec0003800000 */
[----:B------:R-:W-:Y:S02]  /*0510*/  MOV R29, R3 ;  /* 0x00000003001d7202 */ /* 0x000fe40000000f00 */
[----:B------:R-:W-:-:S07]  /*0520*/  MOV R26, 0x540 ;  /* 0x00000540001a7802 */ /* 0x000fce0000000f00 */
[----:B------:R-:W-:Y:S05]  /*0530*/  CALL.REL.NOINC `($__internal_1_$__cuda_sm3x_div_rn_noftz_f32_slowpath) ;  /* 0x0000004800347944 */ /* 0x000fea0003c00000 */
.L_x_10:
[----:B------:R-:W-:Y:S05]  /*0540*/  BSYNC.RECONVERGENT B3 ;  /* 0x0000000000037941 */ /* 0x000fea0003800200 */
.L_x_9:
[----:B------:R-:W0:Y:S01]  /*0550*/  MUFU.RCP R3, R4 ;  /* 0x0000000400037308 */ /* 0x000e220000001000 */
[----:B------:R-:W-:Y:S01]  /*0560*/  BSSY.RECONVERGENT B3, `(.L_x_11) ;  /* 0x000000d000037945 */ /* 0x000fe20003800200 */
[----:B------:R-:W-:-:S06]  /*0570*/  MOV R8, R0 ;  /* 0x0000000000087202 */ /* 0x000fcc0000000f00 */
        /* <DEDUP_REMOVED lines=10> */
[----:B------:R-:W-:-:S07]  /*0620*/  MOV R7, R0 ;  /* 0x0000000000077202 */ /* 0x000fce0000000f00 */
.L_x_12:
[----:B------:R-:W-:Y:S05]  /*0630*/  BSYNC.RECONVERGENT B3 ;  /* 0x0000000000037941 */ /* 0x000fea0003800200 */
.L_x_11:
[----:B------:R-:W0:Y:S01]  /*0640*/  MUFU.RCP R3, R4 ;  /* 0x0000000400037308 */ /* 0x000e220000001000 */
[----:B------:R-:W-:Y:S01]  /*0650*/  UMOV UR4, 0x3f800000 ;  /* 0x3f80000000047882 */ /* 0x000fe20000000000 */
[----:B------:R-:W-:Y:S01]  /*0660*/  BSSY.RECONVERGENT B3, `(.L_x_13) ;  /* 0x000000c000037945 */ /* 0x000fe20003800200 */
[----:B------:R-:W-:-:S05]  /*0670*/  MOV R5, UR4 ;  /* 0x0000000400057c02 */ /* 0x000fca0008000f00 */
[----:B------:R-:W1:Y:S01]  /*0680*/  FCHK P0, -R5, R4 ;  /* 0x0000000405007302 */ /* 0x000e620000000100 */
[----:B0-----:R-:W-:-:S04]  /*0690*/  FFMA R0, R3, -R4, 1 ;  /* 0x3f80000003007423 */ /* 0x001fc80000000804 */
[----:B------:R-:W-:-:S04]  /*06a0*/  FFMA R0, R3, R0, R3 ;  /* 0x0000000003007223 */ /* 0x000fc80000000003 */
[----:B------:R-:W-:-:S04]  /*06b0*/  FFMA R3, R0, -1, RZ ;  /* 0xbf80000000037823 */ /* 0x000fc800000000ff */
[----:B------:R-:W-:-:S04]  /*06c0*/  FFMA R2, R3, -R4, -1 ;  /* 0xbf80000003027423 */ /* 0x000fc80000000804 */
[----:B------:R-:W-:Y:S01]  /*06d0*/  FFMA R0, R0, R2, R3 ;  /* 0x0000000200007223 */ /* 0x000fe20000000003 */
[----:B-1----:R-:W-:Y:S06]  /*06e0*/  @!P0 BRA `(.L_x_14) ;  /* 0x00000000000c8947 */ /* 0x002fec0003800000 */
[----:B------:R-:W-:Y:S01]  /*06f0*/  HFMA2 R29, -RZ, RZ, -1.875, 0 ;  /* 0xbf800000ff1d7431 */ /* 0x000fe200000001ff */
[----:B------:R-:W-:-:S07]  /*0700*/  MOV R26, 0x720 ;  /* 0x00000720001a7802 */ /* 0x000fce0000000f00 */
[----:B------:R-:W-:Y:S05]  /*0710*/  CALL.REL.NOINC `($__internal_1_$__cuda_sm3x_div_rn_noftz_f32_slowpath) ;  /* 0x0000004400bc7944 */ /* 0x000fea0003c00000 */
.L_x_14:
[----:B------:R-:W-:Y:S05]  /*0720*/  BSYNC.RECONVERGENT B3 ;  /* 0x0000000000037941 */ /* 0x000fea0003800200 */
.L_x_13:
[----:B------:R-:W-:-:S07]  /*0730*/  MOV R6, R0 ;  /* 0x0000000000067202 */ /* 0x000fce0000000f00 */
.L_x_8:
[----:B------:R-:W-:Y:S05]  /*0740*/  BSYNC.RECONVERGENT B2 ;  /* 0x0000000000027941 */ /* 0x000fea0003800200 */
.L_x_7:
[----:B------:R-:W0:Y:S01]  /*0750*/  LDCU UR6, c[0x0][0x390] ;  /* 0x00007200ff0677ac */ /* 0x000e220008000800 */
[----:B------:R-:W-:Y:S01]  /*0760*/  HFMA2 R12, -RZ, RZ, 0, 0 ;  /* 0x00000000ff0c7431 */ /* 0x000fe200000001ff */
[----:B------:R-:W-:Y:S02]  /*0770*/  PLOP3.LUT P1, PT, PT, PT, PT, 0x8, 0x80 ;  /* 0x000000000080781c */ /* 0x000fe40003f2e170 */
[----:B------:R-:W-:Y:S01]  /*0780*/  MOV R22, 0x7f800000 ;  /* 0x7f80000000167802 */ /* 0x000fe20000000f00 */
[----:B------:R-:W1:Y:S01]  /*0790*/  LDCU.64 UR10, c[0x0][0x358] ;  /* 0x00006b00ff0a77ac */ /* 0x000e620008000a00 */
[----:B------:R-:W-:Y:S01]  /*07a0*/  MOV R17, RZ ;  /* 0x000000ff00117202 */ /* 0x000fe20000000f00 */
[----:B0-----:R-:W-:-:S09]  /*07b0*/  UISETP.GE.AND UP0, UPT, UR6, 0x1, UPT ;  /* 0x000000010600788c */ /* 0x001fd2000bf06270 */
[----:B-1----:R-:W-:Y:S05]  /*07c0*/  BRA.U !UP0, `(.L_x_15) ;  /* 0x0000002508a87547 */ /* 0x002fea000b800000 */
[----:B------:R-:W-:Y:S01]  /*07d0*/  FMUL R3, R7, R7 ;  /* 0x0000000707037220 */ /* 0x000fe20000400000 */
[----:B------:R-:W-:Y:S01]  /*07e0*/  UISETP.GE.U32.AND UP0, UPT, UR6, 0x4, UPT ;  /* 0x000000040600788c */ /* 0x000fe2000bf06070 */
[----:B------:R-:W-:Y:S01]  /*07f0*/  MOV R23, RZ ;  /* 0x000000ff00177202 */ /* 0x000fe20000000f00 */
[----:B------:R-:W-:Y:S01]  /*0800*/  ULOP3.LUT UR7, UR6, 0x3, URZ, 0xc0, !UPT ;  /* 0x0000000306077892 */ /* 0x000fe2000f8ec0ff */
[----:B------:R-:W-:Y:S01]  /*0810*/  FFMA R3, R8, R8, R3 ;  /* 0x0000000808037223 */ /* 0x000fe20000000003 */
[----:B------:R-:W-:Y:S01]  /*0820*/  MOV R24, RZ ;  /* 0x000000ff00187202 */ /* 0x000fe20000000f00 */
[----:B------:R-:W-:Y:S01]  /*0830*/  UMOV UR4, URZ ;  /* 0x000000ff00047c82 */ /* 0x000fe20008000000 */
[----:B------:R-:W-:Y:S01]  /*0840*/  MOV R22, 0x7f800000 ;  /* 0x7f80000000167802 */ /* 0x000fe20000000f00 */
[----:B------:R-:W-:Y:S01]  /*0850*/  FFMA R3, R6, R6, R3 ;  /* 0x0000000606037223 */ /* 0x000fe20000000003 */
[----:B------:R-:W-:Y:S02]  /*0860*/  MOV R12, RZ ;  /* 0x000000ff000c7202 */ /* 0x000fe40000000f00 */
[----:B------:R-:W-:Y:S01]  /*0870*/  MOV R17, RZ ;  /* 0x000000ff00117202 */ /* 0x000fe20000000f00 */
[C---:B------:R-:W-:Y:S01]  /*0880*/  FMUL R5, R3.reuse, 4 ;  /* 0x4080000003057820 */ /* 0x040fe20000400000 */
[----:B------:R-:W-:Y:S01]  /*0890*/  FADD R4, R3, R3 ;  /* 0x0000000303047221 */ /* 0x000fe20000000000 */
[----:B------:R-:W-:Y:S06]  /*08a0*/  BRA.U !UP0, `(.L_x_16) ;  /* 0x0000001508207547 */ /* 0x000fec000b800000 */
[----:B------:R-:W0:Y:S01]  /*08b0*/  LDCU.64 UR8, c[0x0][0x388] ;  /* 0x00007100ff0877ac */ /* 0x000e220008000a00 */
[----:B------:R-:W1:Y:S01]  /*08c0*/  LDC R3, c[0x0][0x38c] ;  /* 0x0000e300ff037b82 */ /* 0x000e620000000800 */
[----:B------:R-:W-:Y:S01]  /*08d0*/  HFMA2 R23, -RZ, RZ, 0, 0 ;  /* 0x00000000ff177431 */ /* 0x000fe200000001ff */
[----:B------:R-:W-:Y:S01]  /*08e0*/  MOV R24, RZ ;  /* 0x000000ff00187202 */ /* 0x000fe20000000f00 */
[----:B------:R-:W2:Y:S01]  /*08f0*/  LDCU UR13, c[0x0][0x388] ;  /* 0x00007100ff0d77ac */ /* 0x000ea20008000800 */
[----:B------:R-:W-:Y:S01]  /*0900*/  MOV R22, 0x7f800000 ;  /* 0x7f80000000167802 */ /* 0x000fe20000000f00 */
[----:B------:R-:W-:Y:S01]  /*0910*/  ULOP3.LUT UR4, UR6, 0x7ffffffc, URZ, 0xc0, !UPT ;  /* 0x7ffffffc06047892 */ /* 0x000fe2000f8ec0ff */
[----:B------:R-:W3:Y:S01]  /*0920*/  LDCU UR12, c[0x0][0x394] ;  /* 0x00007280ff0c77ac */ /* 0x000ee20008000800 */
[----:B------:R-:W4:Y:S01]  /*0930*/  LDCU.64 UR14, c[0x0][0x398] ;  /* 0x00007300ff0e77ac */ /* 0x000f220008000a00 */
[----:B0-----:R-:W-:Y:S02]  /*0940*/  UIADD3 UR5, UP0, UPT, UR8, 0x60, URZ ;  /* 0x0000006008057890 */ /* 0x001fe4000ff1e0ff */
[----:B------:R-:W-:-:S02]  /*0950*/  UIADD3 UR8, UPT, UPT, -UR4, URZ, URZ ;  /* 0x000000ff04087290 */ /* 0x000fc4000fffe1ff */
[----:B------:R-:W-:Y:S01]  /*0960*/  UIADD3.X UR6, UPT, UPT, URZ, UR9, URZ, UP0, !UPT ;  /* 0x00000009ff067290 */ /* 0x000fe200087fe4ff */
[----:B--2---:R-:W-:Y:S02]  /*0970*/  MOV R2, UR13 ;  /* 0x0000000d00027c02 */ /* 0x004fe40008000f00 */
[----:B------:R-:W-:-:S03]  /*0980*/  MOV R18, UR5 ;  /* 0x0000000500127c02 */ /* 0x000fc60008000f00 */
[----:B---34-:R-:W-:-:S07]  /*0990*/  MOV R19, UR6 ;  /* 0x0000000600137c02 */ /* 0x018fce0008000f00 */
.L_x_53:
[----:B------:R-:W2:Y:S04]  /*09a0*/  LDG.E R11, desc[UR10][R18.64+-0x5c] ;  /* 0xffffa40a120b7981 */ /* 0x000ea8000c1e1900 */
[----:B------:R-:W3:Y:S04]  /*09b0*/  LDG.E R0, desc[UR10][R18.64+-0x60] ;  /* 0xffffa00a12007981 */ /* 0x000ee8000c1e1900 */
[----:B------:R-:W4:Y:S04]  /*09c0*/  LDG.E R13, desc[UR10][R18.64+-0x58] ;  /* 0xffffa80a120d7981 */ /* 0x000f28000c1e1900 */
[----:B------:R-:W5:Y:S01]  /*09d0*/  LDG.E R25, desc[UR10][R18.64+-0x54] ;  /* 0xffffac0a12197981 */ /* 0x000f62000c1e1900 */
[----:B------:R-:W-:Y:S01]  /*09e0*/  BSSY.RECONVERGENT B2, `(.L_x_17) ;  /* 0x0000040000027945 */ /* 0x000fe20003800200 */
[----:B------:R-:W-:Y:S01]  /*09f0*/  PLOP3.LUT P0, PT, PT, PT, PT, 0x8, 0x80 ;  /* 0x000000000080781c */ /* 0x000fe20003f0e170 */
[----:B--2---:R-:W-:Y:S01]  /*0a00*/  FADD R14, -R11, UR14 ;  /* 0x0000000e0b0e7e21 */ /* 0x004fe20008000100 */
[----:B---3--:R-:W-:-:S03]  /*0a10*/  FADD R11, -R0, UR12 ;  /* 0x0000000c000b7e21 */ /* 0x008fc60008000100 */
[C---:B------:R-:W-:Y:S01]  /*0a20*/  FMUL R0, R14.reuse, R14 ;  /* 0x0000000e0e007220 */ /* 0x040fe20000400000 */
[----:B------:R-:W-:Y:S01]  /*0a30*/  FMUL R21, R14, R7 ;  /* 0x000000070e157220 */ /* 0x000fe20000400000 */
[----:B----4-:R-:W-:Y:S02]  /*0a40*/  FADD R13, -R13, UR15 ;  /* 0x0000000f0d0d7e21 */ /* 0x010fe40008000100 */
[C---:B------:R-:W-:Y:S01]  /*0a50*/  FFMA R0, R11.reuse, R11, R0 ;  /* 0x0000000b0b007223 */ /* 0x040fe20000000000 */
[----:B------:R-:W-:-:S03]  /*0a60*/  FFMA R21, R11, R8, R21 ;  /* 0x000000080b157223 */ /* 0x000fc60000000015 */
[C---:B------:R-:W-:Y:S01]  /*0a70*/  FFMA R0, R13.reuse, R13, R0 ;  /* 0x0000000d0d007223 */ /* 0x040fe20000000000 */
[----:B------:R-:W-:-:S03]  /*0a80*/  FFMA R21, R13, R6, R21 ;  /* 0x000000060d157223 */ /* 0x000fc60000000015 */
[----:B-----5:R-:W-:Y:S01]  /*0a90*/  FFMA R0, -R25, R25, R0 ;  /* 0x0000001919007223 */ /* 0x020fe20000000100 */
[----:B------:R-:W-:Y:S01]  /*0aa0*/  FADD R11, R21, R21 ;  /* 0x00000015150b7221 */ /* 0x000fe20000000000 */
[----:B------:R-:W-:Y:S02]  /*0ab0*/  IADD3 R21, P2, PT, R18, -0x60, RZ ;  /* 0xffffffa012157810 */ /* 0x000fe40007f5e0ff */
[----:B------:R-:W-:Y:S02]  /*0ac0*/  FMUL R0, R5, R0 ;  /* 0x0000000005007220 */ /* 0x000fe40000400000 */
[----:B------:R-:W-:Y:S02]  /*0ad0*/  IADD3.X R20, PT, PT, R19, -0x1, RZ, P2, !PT ;  /* 0xffffffff13147810 */ /* 0x000fe400017fe4ff */
[----:B------:R-:W-:-:S05]  /*0ae0*/  FFMA R13, R11, R11, -R0 ;  /* 0x0000000b0b0d7223 */ /* 0x000fca0000000800 */
[----:B------:R-:W-:-:S13]  /*0af0*/  FSETP.GEU.AND P1, PT, R13, RZ, PT ;  /* 0x000000ff0d00720b */ /* 0x000fda0003f2e000 */
[----:B------:R-:W-:Y:S05]  /*0b00*/  @!P1 BRA `(.L_x_18) ;  /* 0x0000000000b49947 */ /* 0x000fea0003800000 */
[----:B------:R-:W-:Y:S01]  /*0b10*/  IADD3 R14, PT, PT, R13, -0xd000000, RZ ;  /* 0xf30000000d0e7810 */ /* 0x000fe20007ffe0ff */
[----:B------:R0:W2:Y:S01]  /*0b20*/  MUFU.RSQ R0, R13 ;  /* 0x0000000d00007308 */ /* 0x0000a20000001400 */
[----:B------:R-:W-:Y:S02]  /*0b30*/  BSSY.RECONVERGENT B0, `(.L_x_19) ;  /* 0x000000c000007945 */ /* 0x000fe40003800200 */
[----:B------:R-:W-:-:S13]  /*0b40*/  ISETP.GT.U32.AND P0, PT, R14, 0x727fffff, PT ;  /* 0x727fffff0e00780c */ /* 0x000fda0003f04070 */
[----:B0-----:R-:W-:Y:S05]  /*0b50*/  @!P0 BRA `(.L_x_20) ;  /* 0x0000000000148947 */ /* 0x001fea0003800000 */
[----:B------:R-:W-:Y:S02]  /*0b60*/  MOV R15, R13 ;  /* 0x0000000d000f7202 */ /* 0x000fe40000000f00 */
[----:B------:R-:W-:-:S07]  /*0b70*/  MOV R16, 0xb90 ;  /* 0x00000b9000107802 */ /* 0x000fce0000000f00 */
[----:B-12---:R-:W-:Y:S05]  /*0b80*/  CALL.REL.NOINC `($__internal_0_$__cuda_sm20_sqrt_rn_f32_slowpath) ;  /* 0x0000004000487944 */ /* 0x006fea0003c00000 */
[----:B------:R-:W-:Y:S01]  /*0b90*/  MOV R32, R26 ;  /* 0x0000001a00207202 */ /* 0x000fe20000000f00 */
[----:B------:R-:W-:Y:S06]  /*0ba0*/  BRA `(.L_x_21) ;  /* 0x0000000000107947 */ /* 0x000fec0003800000 */
.L_x_20:
[----:B--2---:R-:W-:Y:S01]  /*0bb0*/  FMUL.FTZ R32, R13, R0 ;  /* 0x000000000d207220 */ /* 0x004fe20000410000 */
[----:B------:R-:W-:-:S03]  /*0bc0*/  FMUL.FTZ R0, R0, 0.5 ;  /* 0x3f00000000007820 */ /* 0x000fc60000410000 */
[----:B------:R-:W-:-:S04]  /*0bd0*/  FFMA R13, -R32, R32, R13 ;  /* 0x00000020200d7223 */ /* 0x000fc8000000010d */
[----:B------:R-:W-:-:S07]  /*0be0*/  FFMA R32, R13, R0, R32 ;  /* 0x000000000d207223 */ /* 0x000fce0000000020 */
.L_x_21:
[----:B------:R-:W-:Y:S05]  /*0bf0*/  BSYNC.RECONVERGENT B0 ;  /* 0x0000000000007941 */ /* 0x000fea0003800200 */
.L_x_19:
[----:B------:R-:W0:Y:S01]  /*0c00*/  MUFU.RCP R13, R4 ;  /* 0x00000004000d7308 */ /* 0x000e220000001000 */
[----:B------:R-:W-:Y:S01]  /*0c10*/  FADD R29, -R11, -R32 ;  /* 0x800000200b1d7221 */ /* 0x000fe20000000100 */
[----:B------:R-:W-:Y:S06]  /*0c20*/  BSSY.RECONVERGENT B3, `(.L_x_22) ;  /* 0x000000b000037945 */ /* 0x000fec0003800200 */
[----:B------:R-:W2:Y:S01]  /*0c30*/  FCHK P0, R29, R4 ;  /* 0x000000041d007302 */ /* 0x000ea20000000000 */
[----:B0-----:R-:W-:-:S04]  /*0c40*/  FFMA R0, -R4, R13, 1 ;  /* 0x3f80000004007423 */ /* 0x001fc8000000010d */
[----:B------:R-:W-:-:S04]  /*0c50*/  FFMA R0, R13, R0, R13 ;  /* 0x000000000d007223 */ /* 0x000fc8000000000d */
[----:B------:R-:W-:-:S04]  /*0c60*/  FFMA R15, R29, R0, RZ ;  /* 0x000000001d0f7223 */ /* 0x000fc800000000ff */
[----:B------:R-:W-:-:S04]  /*0c70*/  FFMA R13, -R4, R15, R29 ;  /* 0x0000000f040d7223 */ /* 0x000fc8000000011d */
[----:B------:R-:W-:Y:S01]  /*0c80*/  FFMA R15, R0, R13, R15 ;  /* 0x0000000d000f7223 */ /* 0x000fe2000000000f */
[----:B--2---:R-:W-:Y:S06]  /*0c90*/  @!P0 BRA `(.L_x_23) ;  /* 0x00000000000c8947 */ /* 0x004fec0003800000 */
[----:B------:R-:W-:-:S07]  /*0ca0*/  MOV R26, 0xcc0 ;  /* 0x00000cc0001a7802 */ /* 0x000fce0000000f00 */
[----:B-1----:R-:W-:Y:S05]  /*0cb0*/  CALL.REL.NOINC `($__internal_1_$__cuda_sm3x_div_rn_noftz_f32_slowpath) ;  /* 0x0000004000547944 */ /* 0x002fea0003c00000 */
[----:B------:R-:W-:-:S07]  /*0cc0*/  MOV R15, R0 ;  /* 0x00000000000f7202 */ /* 0x000fce0000000f00 */
.L_x_23:
[----:B------:R-:W-:Y:S05]  /*0cd0*/  BSYNC.RECONVERGENT B3 ;  /* 0x0000000000037941 */ /* 0x000fea0003800200 */
.L_x_22:
[----:B------:R-:W0:Y:S01]  /*0ce0*/  MUFU.RCP R13, R4 ;  /* 0x00000004000d7308 */ /* 0x000e220000001000 */
[----:B------:R-:W-:Y:S01]  /*0cf0*/  FADD R29, -R11, R32 ;  /* 0x000000200b1d7221 */ /* 0x000fe20000000100 */
        /* <DEDUP_REMOVED lines=10> */
.L_x_25:
[----:B------:R-:W-:Y:S05]  /*0da0*/  BSYNC.RECONVERGENT B3 ;  /* 0x0000000000037941 */ /* 0x000fea0003800200 */
.L_x_24:
[----:B------:R-:W-:-:S04]  /*0db0*/  FSETP.GT.AND P0, PT, R15, RZ, PT ;  /* 0x000000ff0f00720b */ /* 0x000fc80003f04000 */
[----:B------:R-:W-:-:S04]  /*0dc0*/  FSEL R15, R15, R0, P0 ;  /* 0x000000000f0f7208 */ /* 0x000fc80000000000 */
[----:B------:R-:W-:-:S13]  /*0dd0*/  FSETP.GT.AND P0, PT, R15, RZ, PT ;  /* 0x000000ff0f00720b */ /* 0x000fda0003f04000 */
.L_x_18:
[----:B------:R-:W-:Y:S05]  /*0de0*/  BSYNC.RECONVERGENT B2 ;  /* 0x0000000000027941 */ /* 0x000fea0003800200 */
.L_x_17:
[----:B------:R-:W2:Y:S04]  /*0df0*/  LDG.E R11, desc[UR10][R18.64+-0x40] ;  /* 0xffffc00a120b7981 */ /* 0x000ea8000c1e1900 */
[----:B------:R-:W3:Y:S04]  /*0e00*/  LDG.E R0, desc[UR10][R18.64+-0x44] ;  /* 0xffffbc0a12007981 */ /* 0x000ee8000c1e1900 */
[----:B------:R-:W4:Y:S04]  /*0e10*/  LDG.E R13, desc[UR10][R18.64+-0x3c] ;  /* 0xffffc40a120d7981 */ /* 0x000f28000c1e1900 */
[----:B------:R-:W5:Y:S01]  /*0e20*/  LDG.E R27, desc[UR10][R18.64+-0x38] ;  /* 0xffffc80a121b7981 */ /* 0x000f62000c1e1900 */
[----:B------:R-:W-:Y:S01]  /*0e30*/  FSETP.LT.AND P0, PT, R15, R22, P0 ;  /* 0x000000160f00720b */ /* 0x000fe20000701000 */
[----:B------:R-:W-:Y:S01]  /*0e40*/  BSSY.RECONVERGENT B2, `(.L_x_26) ;  /* 0x0000045000027945 */ /* 0x000fe20003800200 */
[----:B------:R-:W-:-:S02]  /*0e50*/  PLOP3.LUT P1, PT, PT, PT, PT, 0x8, 0x80 ;  /* 0x000000000080781c */ /* 0x000fc40003f2e170 */
[----:B------:R-:W-:Y:S02]  /*0e60*/  SEL R12, R21, R12, P0 ;  /* 0x0000000c150c7207 */ /* 0x000fe40000000000 */
[----:B------:R-:W-:Y:S02]  /*0e70*/  SEL R17, R20, R17, P0 ;  /* 0x0000001114117207 */ /* 0x000fe40000000000 */
[----:B-1----:R-:W-:Y:S02]  /*0e80*/  SEL R21, R3, R24, P0 ;  /* 0x0000001803157207 */ /* 0x002fe40000000000 */
[----:B------:R-:W-:Y:S02]  /*0e90*/  SEL R20, R2, R23, P0 ;  /* 0x0000001702147207 */ /* 0x000fe40000000000 */
[----:B------:R-:W-:Y:S01]  /*0ea0*/  FSEL R22, R15, R22, P0 ;  /* 0x000000160f167208 */ /* 0x000fe20000000000 */
        /* <DEDUP_REMOVED lines=18> */
[----:B------:R0:W1:Y:S01]  /*0fd0*/  MUFU.RSQ R0, R13 ;  /* 0x0000000d00007308 */ /* 0x0000620000001400 */
[----:B------:R-:W-:Y:S02]  /*0fe0*/  BSSY.RECONVERGENT B0, `(.L_x_28) ;  /* 0x000000c000007945 */ /* 0x000fe40003800200 */
[----:B------:R-:W-:-:S13]  /*0ff0*/  ISETP.GT.U32.AND P0, PT, R14, 0x727fffff, PT ;  /* 0x727fffff0e00780c */ /* 0x000fda0003f04070 */
[----:B0-----:R-:W-:Y:S05]  /*1000*/  @!P0 BRA `(.L_x_29) ;  /* 0x0000000000148947 */ /* 0x001fea0003800000 */
[----:B------:R-:W-:Y:S02]  /*1010*/  MOV R15, R13 ;  /* 0x0000000d000f7202 */ /* 0x000fe40000000f00 */
[----:B------:R-:W-:-:S07]  /*1020*/  MOV R16, 0x1040 ;  /* 0x0000104000107802 */ /* 0x000fce0000000f00 */
[----:B-1----:R-:W-:Y:S05]  /*1030*/  CALL.REL.NOINC `($__internal_0_$__cuda_sm20_sqrt_rn_f32_slowpath) ;  /* 0x0000003c001c7944 */ /* 0x002fea0003c00000 */
[----:B------:R-:W-:Y:S01]  /*1040*/  MOV R32, R26 ;  /* 0x0000001a00207202 */ /* 0x000fe20000000f00 */
[----:B------:R-:W-:Y:S06]  /*1050*/  BRA `(.L_x_30) ;  /* 0x0000000000107947 */ /* 0x000fec0003800000 */
.L_x_29:
[----:B-1----:R-:W-:Y:S01]  /*1060*/  FMUL.FTZ R32, R13, R0 ;  /* 0x000000000d207220 */ /* 0x002fe20000410000 */
[----:B------:R-:W-:-:S03]  /*1070*/  FMUL.FTZ R0, R0, 0.5 ;  /* 0x3f00000000007820 */ /* 0x000fc60000410000 */
[----:B------:R-:W-:-:S04]  /*1080*/  FFMA R13, -R32, R32, R13 ;  /* 0x00000020200d7223 */ /* 0x000fc8000000010d */
[----:B------:R-:W-:-:S07]  /*1090*/  FFMA R32, R13, R0, R32 ;  /* 0x000000000d207223 */ /* 0x000fce0000000020 */
.L_x_30:
[----:B------:R-:W-:Y:S05]  /*10a0*/  BSYNC.RECONVERGENT B0 ;  /* 0x0000000000007941 */ /* 0x000fea0003800200 */
.L_x_28:
[----:B------:R-:W0:Y:S01]  /*10b0*/  MUFU.RCP R15, R4 ;  /* 0x00000004000f7308 */ /* 0x000e220000001000 */
[----:B------:R-:W-:Y:S01]  /*10c0*/  FADD R29, -R11, -R32 ;  /* 0x800000200b1d7221 */ /* 0x000fe20000000100 */
[----:B------:R-:W-:Y:S06]  /*10d0*/  BSSY.RECONVERGENT B3, `(.L_x_31) ;  /* 0x000000b000037945 */ /* 0x000fec0003800200 */
        /* <DEDUP_REMOVED lines=10> */
.L_x_32:
[----:B------:R-:W-:Y:S05]  /*1180*/  BSYNC.RECONVERGENT B3 ;  /* 0x0000000000037941 */ /* 0x000fea0003800200 */
.L_x_31:
[----:B------:R-:W0:Y:S01]  /*1190*/  MUFU.RCP R13, R4 ;  /* 0x00000004000d7308 */ /* 0x000e220000001000 */
[----:B------:R-:W-:Y:S01]  /*11a0*/  FADD R29, -R11, R32 ;  /* 0x000000200b1d7221 */ /* 0x000fe20000000100 */
        /* <DEDUP_REMOVED lines=10> */
.L_x_34:
[----:B------:R-:W-:Y:S05]  /*1250*/  BSYNC.RECONVERGENT B3 ;  /* 0x0000000000037941 */ /* 0x000fea0003800200 */
.L_x_33:
[----:B------:R-:W-:-:S04]  /*1260*/  FSETP.GT.AND P0, PT, R15, RZ, PT ;  /* 0x000000ff0f00720b */ /* 0x000fc80003f04000 */
[----:B------:R-:W-:-:S04]  /*1270*/  FSEL R15, R15, R0, P0 ;  /* 0x000000000f0f7208 */ /* 0x000fc80000000000 */
[----:B------:R-:W-:-:S13]  /*1280*/  FSETP.GT.AND P1, PT, R15, RZ, PT ;  /* 0x000000ff0f00720b */ /* 0x000fda0003f24000 */
.L_x_27:
[----:B------:R-:W-:Y:S05]  /*1290*/  BSYNC.RECONVERGENT B2 ;  /* 0x0000000000027941 */ /* 0x000fea0003800200 */
.L_x_26:
        /* <DEDUP_REMOVED lines=16> */
[----:B------:R-:W-:Y:S01]  /*13a0*/  FFMA R23, R11, R8, R23 ;  /* 0x000000080b177223 */ /* 0x000fe20000000017 */
[----:B------:R-:W-:Y:S02]  /*13b0*/  IADD3 R11, P3, PT, R18, -0x28, RZ ;  /* 0xffffffd8120b7810 */ /* 0x000fe40007f7e0ff */
[C---:B------:R-:W-:Y:S01]  /*13c0*/  FFMA R0, R13.reuse, R13, R0 ;  /* 0x0000000d0d007223 */ /* 0x040fe20000000000 */
[----:B------:R-:W-:Y:S01]  /*13d0*/  FFMA R23, R13, R6, R23 ;  /* 0x000000060d177223 */ /* 0x000fe20000000017 */
[----:B------:R-:W-:-:S02]  /*13e0*/  IADD3 R13, P2, PT, R2, 0x1c, RZ ;  /* 0x0000001c020d7810 */ /* 0x000fc40007f5e0ff */
[----:B-----5:R-:W-:Y:S01]  /*13f0*/  FFMA R0, -R27, R27, R0 ;  /* 0x0000001b1b007223 */ /* 0x020fe20000000100 */
[----:B------:R-:W-:Y:S01]  /*1400*/  FADD R23, R23, R23 ;  /* 0x0000001717177221 */ /* 0x000fe20000000000 */
[----:B------:R-:W-:Y:S02]  /*1410*/  SEL R20, R13, R20, P1 ;  /* 0x000000140d147207 */ /* 0x000fe40000800000 */
[----:B------:R-:W-:Y:S01]  /*1420*/  FMUL R0, R5, R0 ;  /* 0x0000000005007220 */ /* 0x000fe20000400000 */
[----:B------:R-:W-:-:S03]  /*1430*/  IADD3.X R24, PT, PT, R19, -0x1, RZ, P3, !PT ;  /* 0xffffffff13187810 */ /* 0x000fc60001ffe4ff */
[----:B------:R-:W-:Y:S01]  /*1440*/  FFMA R27, R23, R23, -R0 ;  /* 0x00000017171b7223 */ /* 0x000fe20000000800 */
[----:B------:R-:W-:-:S04]  /*1450*/  IADD3.X R0, PT, PT, RZ, R3, RZ, P2, !PT ;  /* 0x00000003ff007210 */ /* 0x000fc800017fe4ff */
[----:B------:R-:W-:Y:S02]  /*1460*/  FSETP.GEU.AND P2, PT, R27, RZ, PT ;  /* 0x000000ff1b00720b */ /* 0x000fe40003f4e000 */
[----:B------:R-:W-:-:S11]  /*1470*/  SEL R21, R0, R21, P1 ;  /* 0x0000001500157207 */ /* 0x000fd60000800000 */
        /* <DEDUP_REMOVED lines=11> */
.L_x_38:
[----:B-1----:R-:W-:Y:S01]  /*1530*/  FMUL.FTZ R32, R27, R0 ;  /* 0x000000001b207220 */ /* 0x002fe20000410000 */
[----:B------:R-:W-:-:S03]  /*1540*/  FMUL.FTZ R0, R0, 0.5 ;  /* 0x3f00000000007820 */ /* 0x000fc60000410000 */
[----:B------:R-:W-:-:S04]  /*1550*/  FFMA R13, -R32, R32, R27 ;  /* 0x00000020200d7223 */ /* 0x000fc8000000011b */
[----:B------:R-:W-:-:S07]  /*1560*/  FFMA R32, R13, R0, R32 ;  /* 0x000000000d207223 */ /* 0x000fce0000000020 */
.L_x_39:
[----:B------:R-:W-:Y:S05]  /*1570*/  BSYNC.RECONVERGENT B0 ;  /* 0x0000000000007941 */ /* 0x000fea0003800200 */
.L_x_37:
        /* <DEDUP_REMOVED lines=13> */
.L_x_41:
[----:B------:R-:W-:Y:S05]  /*1650*/  BSYNC.RECONVERGENT B3 ;  /* 0x0000000000037941 */ /* 0x000fea0003800200 */
.L_x_40:
        /* <DEDUP_REMOVED lines=12> */
.L_x_43:
[----:B------:R-:W-:Y:S05]  /*1720*/  BSYNC.RECONVERGENT B3 ;  /* 0x0000000000037941 */ /* 0x000fea0003800200 */
.L_x_42:
[----:B------:R-:W-:-:S04]  /*1730*/  FSETP.GT.AND P0, PT, R15, RZ, PT ;  /* 0x000000ff0f00720b */ /* 0x000fc80003f04000 */
[----:B------:R-:W-:-:S04]  /*1740*/  FSEL R15, R15, R0, P0 ;  /* 0x000000000f0f7208 */ /* 0x000fc80000000000 */
[----:B------:R-:W-:-:S13]  /*1750*/  FSETP.GT.AND P0, PT, R15, RZ, PT ;  /* 0x000000ff0f00720b */ /* 0x000fda0003f04000 */
.L_x_36:
[----:B------:R-:W-:Y:S05]  /*1760*/  BSYNC.RECONVERGENT B2 ;  /* 0x0000000000027941 */ /* 0x000fea0003800200 */
.L_x_35:
        /* <DEDUP_REMOVED lines=17> */
[----:B------:R-:W-:Y:S02]  /*1880*/  IADD3 R13, P2, PT, R2, 0x38, RZ ;  /* 0x00000038020d7810 */ /* 0x000fe40007f5e0ff */
[C---:B------:R-:W-:Y:S01]  /*1890*/  FFMA R0, R23.reuse, R23, R0 ;  /* 0x0000001717007223 */ /* 0x040fe20000000000 */
[----:B------:R-:W-:Y:S01]  /*18a0*/  FFMA R25, R23, R6, R25 ;  /* 0x0000000617197223 */ /* 0x000fe20000000019 */
[----:B------:R-:W-:-:S02]  /*18b0*/  IADD3 R23, P3, PT, R18, -0xc, RZ ;  /* 0xfffffff412177810 */ /* 0x000fc40007f7e0ff */
        /* <DEDUP_REMOVED lines=20> */
.L_x_47:
[----:B-1----:R-:W-:Y:S01]  /*1a00*/  FMUL.FTZ R32, R27, R0 ;  /* 0x000000001b207220 */ /* 0x002fe20000410000 */
[----:B------:R-:W-:-:S03]  /*1a10*/  FMUL.FTZ R0, R0, 0.5 ;  /* 0x3f00000000007820 */ /* 0x000fc60000410000 */
[----:B------:R-:W-:-:S04]  /*1a20*/  FFMA R11, -R32, R32, R27 ;  /* 0x00000020200b7223 */ /* 0x000fc8000000011b */
[----:B------:R-:W-:-:S07]  /*1a30*/  FFMA R32, R11, R0, R32 ;  /* 0x000000000b207223 */ /* 0x000fce0000000020 */
.L_x_48:
[----:B------:R-:W-:Y:S05]  /*1a40*/  BSYNC.RECONVERGENT B0 ;  /* 0x0000000000007941 */ /* 0x000fea0003800200 */
.L_x_46:
        /* <DEDUP_REMOVED lines=13> */
.L_x_50:
[----:B------:R-:W-:Y:S05]  /*1b20*/  BSYNC.RECONVERGENT B3 ;  /* 0x0000000000037941 */ /* 0x000fea0003800200 */
.L_x_49:
        /* <DEDUP_REMOVED lines=12> */
.L_x_52:
[----:B------:R-:W-:Y:S05]  /*1bf0*/  BSYNC.RECONVERGENT B3 ;  /* 0x0000000000037941 */ /* 0x000fea0003800200 */
.L_x_51:
[----:B------:R-:W-:-:S04]  /*1c00*/  FSETP.GT.AND P0, PT, R15, RZ, PT ;  /* 0x000000ff0f00720b */ /* 0x000fc80003f04000 */
[----:B------:R-:W-:-:S04]  /*1c10*/  FSEL R15, R15, R0, P0 ;  /* 0x000000000f0f7208 */ /* 0x000fc80000000000 */
[----:B------:R-:W-:-:S13]  /*1c20*/  FSETP.GT.AND P0, PT, R15, RZ, PT ;  /* 0x000000ff0f00720b */ /* 0x000fda0003f04000 */
.L_x_45:
[----:B------:R-:W-:Y:S05]  /*1c30*/  BSYNC.RECONVERGENT B2 ;  /* 0x0000000000027941 */ /* 0x000fea0003800200 */
.L_x_44:
[----:B------:R-:W-:Y:S01]  /*1c40*/  UIADD3 UR8, UPT, UPT, UR8, 0x4, URZ ;  /* 0x0000000408087890 */ /* 0x000fe2000fffe0ff */
[----:B------:R-:W-:Y:S02]  /*1c50*/  FSETP.LT.AND P0, PT, R15, R22, P0 ;  /* 0x000000160f00720b */ /* 0x000fe40000701000 */
[----:B------:R-:W-:Y:S01]  /*1c60*/  IADD3 R11, P1, PT, R2, 0x54, RZ ;  /* 0x00000054020b7810 */ /* 0x000fe20007f3e0ff */
[----:B------:R-:W-:Y:S01]  /*1c70*/  UISETP.NE.AND UP0, UPT, UR8, URZ, UPT ;  /* 0x000000ff0800728c */ /* 0x000fe2000bf05270 */
[----:B------:R-:W-:Y:S02]  /*1c80*/  SEL R17, R24, R17, P0 ;  /* 0x0000001118117207 */ /* 0x000fe40000000000 */
[----:B------:R-:W-:Y:S02]  /*1c90*/  IADD3 R18, P3, PT, R18, 0x70, RZ ;  /* 0x0000007012127810 */ /* 0x000fe40007f7e0ff */
[----:B------:R-:W-:Y:S02]  /*1ca0*/  IADD3 R2, P2, PT, R2, 0x70, RZ ;  /* 0x0000007002027810 */ /* 0x000fe40007f5e0ff */
[----:B------:R-:W-:-:S02]  /*1cb0*/  IADD3.X R24, PT, PT, RZ, R3, RZ, P1, !PT ;  /* 0x00000003ff187210 */ /* 0x000fc40000ffe4ff */
[----:B------:R-:W-:Y:S02]  /*1cc0*/  SEL R12, R23, R12, P0 ;  /* 0x0000000c170c7207 */ /* 0x000fe40000000000 */
[----:B------:R-:W-:Y:S02]  /*1cd0*/  SEL R23, R11, R20, P0 ;  /* 0x000000140b177207 */ /* 0x000fe40000000000 */
[----:B------:R-:W-:Y:S02]  /*1ce0*/  IADD3.X R19, PT, PT, RZ, R19, RZ, P3, !PT ;  /* 0x00000013ff137210 */ /* 0x000fe40001ffe4ff */
[----:B------:R-:W-:Y:S02]  /*1cf0*/  SEL R24, R24, R21, P0 ;  /* 0x0000001518187207 */ /* 0x000fe40000000000 */
[----:B------:R-:W-:Y:S02]  /*1d00*/  FSEL R22, R15, R22, P0 ;  /* 0x000000160f167208 */ /* 0x000fe40000000000 */
[----:B------:R-:W-:Y:S01]  /*1d10*/  IADD3.X R3, PT, PT, RZ, R3, RZ, P2, !PT ;  /* 0x00000003ff037210 */ /* 0x000fe200017fe4ff */
[----:B------:R-:W-:Y:S06]  /*1d20*/  BRA.U UP0, `(.L_x_53) ;  /* 0xffffffed001c7547 */ /* 0x000fec000b83ffff */
.L_x_16:
[----:B------:R-:W-:-:S09]  /*1d30*/  UISETP.NE.AND UP0, UPT, UR7, URZ, UPT ;  /* 0x000000ff0700728c */ /* 0x000fd2000bf05270 */
[----:B------:R-:W-:Y:S05]  /*1d40*/  BRA.U !UP0, `(.L_x_54) ;  /* 0x0000001108407547 */ /* 0x000fea000b800000 */
[----:B------:R-:W-:-:S09]  /*1d50*/  UISETP.NE.AND UP0, UPT, UR7, 0x1, UPT ;  /* 0x000000010700788c */ /* 0x000fd2000bf05270 */
[----:B------:R-:W-:Y:S05]  /*1d60*/  BRA.U !UP0, `(.L_x_55) ;  /* 0x0000000908c47547 */ /* 0x000fea000b800000 */
[----:B------:R-:W0:Y:S01]  /*1d70*/  LDCU.64 UR6, c[0x0][0x388] ;  /* 0x00007100ff0677ac */ /* 0x000e220008000a00 */
[----:B------:R-:W1:Y:S01]  /*1d80*/  LDCU.64 UR8, c[0x0][0x398] ;  /* 0x00007300ff0877ac */ /* 0x000e620008000a00 */
[----:B------:R-:W2:Y:S01]  /*1d90*/  LDCU UR5, c[0x0][0x394] ;  /* 0x00007280ff0577ac */ /* 0x000ea20008000800 */
[----:B0-----:R-:W-:-:S06]  /*1da0*/  UIMAD.WIDE.U32 UR6, UR4, 0x1c, UR6 ;  /* 0x0000001c040678a5 */ /* 0x001fcc000f8e0006 */
[----:B------:R-:W-:Y:S02]  /*1db0*/  MOV R18, UR6 ;  /* 0x0000000600127c02 */ /* 0x000fe40008000f00 */
[----:B------:R-:W-:Y:S02]  /*1dc0*/  MOV R19, UR7 ;  /* 0x0000000700137c02 */ /* 0x000fe40008000f00 */
[----:B------:R-:W-:Y:S02]  /*1dd0*/  MOV R2, UR6 ;  /* 0x0000000600027c02 */ /* 0x000fe40008000f00 */
[----:B------:R-:W-:Y:S01]  /*1de0*/  MOV R3, UR7 ;  /* 0x0000000700037c02 */ /* 0x000fe20008000f00 */
[----:B------:R-:W1:Y:S01]  /*1df0*/  LDG.E R18, desc[UR10][R18.64+0x4] ;  /* 0x0000040a12127981 */ /* 0x000e62000c1e1900 */
[----:B------:R-:W-:Y:S02]  /*1e00*/  MOV R20, UR6 ;  /* 0x0000000600147c02 */ /* 0x000fe40008000f00 */
[----:B------:R-:W-:Y:S01]  /*1e10*/  MOV R21, UR7 ;  /* 0x0000000700157c02 */ /* 0x000fe20008000f00 */
[----:B------:R-:W2:Y:S01]  /*1e20*/  LDG.E R2, desc[UR10][R2.64] ;  /* 0x0000000a02027981 */ /* 0x000ea2000c1e1900 */
[----:B------:R-:W-:-:S03]  /*1e30*/  MOV R27, UR7 ;  /* 0x00000007001b7c02 */ /* 0x000fc60008000f00 */
[----:B------:R-:W3:Y:S01]  /*1e40*/  LDG.E R20, desc[UR10][R20.64+0x8] ;  /* 0x0000080a14147981 */ /* 0x000ee2000c1e1900 */
[----:B------:R-:W-:-:S05]  /*1e50*/  MOV R26, UR6 ;  /* 0x00000006001a7c02 */ /* 0x000fca0008000f00 */
[----:B------:R-:W4:Y:S01]  /*1e60*/  LDG.E R27, desc[UR10][R26.64+0xc] ;  /* 0x00000c0a1a1b7981 */ /* 0x000f22000c1e1900 */
[----:B------:R-:W-:Y:S01]  /*1e70*/  BSSY.RECONVERGENT B2, `(.L_x_56) ;  /* 0x000003e000027945 */ /* 0x000fe20003800200 */
[----:B------:R-:W-:Y:S01]  /*1e80*/  PLOP3.LUT P0, PT, PT, PT, PT, 0x8, 0x80 ;  /* 0x000000000080781c */ /* 0x000fe20003f0e170 */
[----:B-1----:R-:W-:Y:S01]  /*1e90*/  FADD R0, -R18, UR8 ;  /* 0x0000000812007e21 */ /* 0x002fe20008000100 */
[----:B--2---:R-:W-:-:S03]  /*1ea0*/  FADD R11, -R2, UR5 ;  /* 0x00000005020b7e21 */ /* 0x004fc60008000100 */
[C---:B------:R-:W-:Y:S01]  /*1eb0*/  FMUL R14, R0.reuse, R0 ;  /* 0x00000000000e7220 */ /* 0x040fe20000400000 */
[----:B------:R-:W-:Y:S01]  /*1ec0*/  FMUL R19, R0, R7 ;  /* 0x0000000700137220 */ /* 0x000fe20000400000 */
[----:B---3--:R-:W-:Y:S02]  /*1ed0*/  FADD R13, -R20, UR9 ;  /* 0x00000009140d7e21 */ /* 0x008fe40008000100 */
[C---:B------:R-:W-:Y:S01]  /*1ee0*/  FFMA R14, R11.reuse, R11, R14 ;  /* 0x0000000b0b0e7223 */ /* 0x040fe2000000000e */
[----:B------:R-:W-:-:S03]  /*1ef0*/  FFMA R19, R11, R8, R19 ;  /* 0x000000080b137223 */ /* 0x000fc60000000013 */
[C---:B------:R-:W-:Y:S01]  /*1f00*/  FFMA R14, R13.reuse, R13, R14 ;  /* 0x0000000d0d0e7223 */ /* 0x040fe2000000000e */
[----:B------:R-:W-:-:S03]  /*1f10*/  FFMA R19, R13, R6, R19 ;  /* 0x000000060d137223 */ /* 0x000fc60000000013 */
[----:B----4-:R-:W-:Y:S01]  /*1f20*/  FFMA R14, -R27, R27, R14 ;  /* 0x0000001b1b0e7223 */ /* 0x010fe2000000010e */
[----:B------:R-:W-:-:S03]  /*1f30*/  FADD R2, R19, R19 ;  /* 0x0000001313027221 */ /* 0x000fc60000000000 */
[----:B------:R-:W-:-:S04]  /*1f40*/  FMUL R3, R5, R14 ;  /* 0x0000000e05037220 */ /* 0x000fc80000400000 */
        /* <DEDUP_REMOVED lines=13> */
.L_x_59:
[----:B-1----:R-:W-:Y:S01]  /*2020*/  FMUL.FTZ R3, R0, R11 ;  /* 0x0000000b00037220 */ /* 0x002fe20000410000 */
[----:B------:R-:W-:-:S03]  /*2030*/  FMUL.FTZ R11, R11, 0.5 ;  /* 0x3f0000000b0b7820 */ /* 0x000fc60000410000 */
[----:B------:R-:W-:-:S04]  /*2040*/  FFMA R0, -R3, R3, R0 ;  /* 0x0000000303007223 */ /* 0x000fc80000000100 */
[----:B------:R-:W-:-:S07]  /*2050*/  FFMA R3, R0, R11, R3 ;  /* 0x0000000b00037223 */ /* 0x000fce0000000003 */
.L_x_60:
[----:B------:R-:W-:Y:S05]  /*2060*/  BSYNC.RECONVERGENT B0 ;  /* 0x0000000000007941 */ /* 0x000fea0003800200 */
.L_x_58:
        /* <DEDUP_REMOVED lines=13> */
.L_x_62:
[----:B------:R-:W-:Y:S05]  /*2140*/  BSYNC.RECONVERGENT B3 ;  /* 0x0000000000037941 */ /* 0x000fea0003800200 */
.L_x_61:
        /* <DEDUP_REMOVED lines=12> */
.L_x_64:
[----:B------:R-:W-:Y:S05]  /*2210*/  BSYNC.RECONVERGENT B3 ;  /* 0x0000000000037941 */ /* 0x000fea0003800200 */
.L_x_63:
[----:B------:R-:W-:-:S04]  /*2220*/  FSETP.GT.AND P0, PT, R15, RZ, PT ;  /* 0x000000ff0f00720b */ /* 0x000fc80003f04000 */
[----:B------:R-:W-:-:S04]  /*2230*/  FSEL R15, R15, R0, P0 ;  /* 0x000000000f0f7208 */ /* 0x000fc80000000000 */
[----:B------:R-:W-:-:S13]  /*2240*/  FSETP.GT.AND P0, PT, R15, RZ, PT ;  /* 0x000000ff0f00720b */ /* 0x000fda0003f04000 */
.L_x_57:
[----:B------:R-:W-:Y:S05]  /*2250*/  BSYNC.RECONVERGENT B2 ;  /* 0x0000000000027941 */ /* 0x000fea0003800200 */
.L_x_56:
[----:B------:R-:W-:Y:S01]  /*2260*/  MOV R18, UR6 ;  /* 0x0000000600127c02 */ /* 0x000fe20008000f00 */
[----:B------:R-:W0:Y:S01]  /*2270*/  LDCU.64 UR8, c[0x0][0x398] ;  /* 0x00007300ff0877ac */ /* 0x000e220008000a00 */
[----:B------:R-:W-:Y:S02]  /*2280*/  MOV R19, UR7 ;  /* 0x0000000700137c02 */ /* 0x000fe40008000f00 */
[----:B------:R-:W-:Y:S01]  /*2290*/  MOV R2, UR6 ;  /* 0x0000000600027c02 */ /* 0x000fe20008000f00 */
[----:B------:R-:W1:Y:S01]  /*22a0*/  LDCU UR5, c[0x0][0x394] ;  /* 0x00007280ff0577ac */ /* 0x000e620008000800 */
[----:B------:R-:W-:Y:S01]  /*22b0*/  MOV R3, UR7 ;  /* 0x0000000700037c02 */ /* 0x000fe20008000f00 */
[----:B------:R-:W0:Y:S01]  /*22c0*/  LDG.E R18, desc[UR10][R18.64+0x20] ;  /* 0x0000200a12127981 */ /* 0x000e22000c1e1900 */
[----:B------:R-:W-:Y:S02]  /*22d0*/  MOV R20, UR6 ;  /* 0x0000000600147c02 */ /* 0x000fe40008000f00 */
[----:B------:R-:W-:Y:S01]  /*22e0*/  MOV R21, UR7 ;  /* 0x0000000700157c02 */ /* 0x000fe20008000f00 */
[----:B------:R-:W1:Y:S01]  /*22f0*/  LDG.E R2, desc[UR10][R2.64+0x1c] ;  /* 0x00001c0a02027981 */ /* 0x000e62000c1e1900 */
[----:B------:R-:W-:-:S03]  /*2300*/  MOV R27, UR7 ;  /* 0x00000007001b7c02 */ /* 0x000fc60008000f00 */
[----:B------:R-:W2:Y:S01]  /*2310*/  LDG.E R20, desc[UR10][R20.64+0x24] ;  /* 0x0000240a14147981 */ /* 0x000ea2000c1e1900 */
[----:B------:R-:W-:-:S05]  /*2320*/  MOV R26, UR6 ;  /* 0x00000006001a7c02 */ /* 0x000fca0008000f00 */
[----:B------:R-:W3:Y:S01]  /*2330*/  LDG.E R27, desc[UR10][R26.64+0x28] ;  /* 0x0000280a1a1b7981 */ /* 0x000ee2000c1e1900 */
[----:B------:R-:W-:Y:S01]  /*2340*/  UIADD3 UR12, UP0, UPT, UR6, 0x1c, URZ ;  /* 0x0000001c060c7890 */ /* 0x000fe2000ff1e0ff */
[-C--:B------:R-:W-:Y:S01]  /*2350*/  FSETP.LT.AND P0, PT, R15, R22.reuse, P0 ;  /* 0x000000160f00720b */ /* 0x080fe20000701000 */
[----:B------:R-:W-:Y:S01]  /*2360*/  BSSY.RECONVERGENT B2, `(.L_x_65) ;  /* 0x0000046000027945 */ /* 0x000fe20003800200 */
[----:B------:R-:W-:Y:S01]  /*2370*/  PLOP3.LUT P1, PT, PT, PT, PT, 0x8, 0x80 ;  /* 0x000000000080781c */ /* 0x000fe20003f2e170 */
[----:B------:R-:W-:Y:S01]  /*2380*/  UIADD3.X UR13, UPT, UPT, URZ, UR7, URZ, UP0, !UPT ;  /* 0x00000007ff0d7290 */ /* 0x000fe200087fe4ff */
[----:B------:R-:W-:Y:S02]  /*2390*/  SEL R12, R12, UR6, !P0 ;  /* 0x000000060c0c7c07 */ /* 0x000fe4000c000000 */
[----:B------:R-:W-:Y:S02]  /*23a0*/  SEL R17, R17, UR7, !P0 ;  /* 0x0000000711117c07 */ /* 0x000fe4000c000000 */
[----:B------:R-:W-:Y:S01]  /*23b0*/  FSEL R22, R15, R22, P0 ;  /* 0x000000160f167208 */ /* 0x000fe20000000000 */
[----:B0-----:R-:W-:Y:S01]  /*23c0*/  FADD R0, -R18, UR8 ;  /* 0x0000000812007e21 */ /* 0x001fe20008000100 */
[----:B-1----:R-:W-:-:S03]  /*23d0*/  FADD R11, -R2, UR5 ;  /* 0x00000005020b7e21 */ /* 0x002fc60008000100 */
[C---:B------:R-:W-:Y:S01]  /*23e0*/  FMUL R14, R0.reuse, R0 ;  /* 0x00000000000e7220 */ /* 0x040fe20000400000 */
[----:B------:R-:W-:Y:S01]  /*23f0*/  FMUL R19, R0, R7 ;  /* 0x0000000700137220 */ /* 0x000fe20000400000 */
[----:B--2---:R-:W-:Y:S02]  /*2400*/  FADD R13, -R20, UR9 ;  /* 0x00000009140d7e21 */ /* 0x004fe40008000100 */
[C---:B------:R-:W-:Y:S01]  /*2410*/  FFMA R14, R11.reuse, R11, R14 ;  /* 0x0000000b0b0e7223 */ /* 0x040fe2000000000e */
[----:B------:R-:W-:Y:S01]  /*2420*/  FFMA R19, R11, R8, R19 ;  /* 0x000000080b137223 */ /* 0x000fe20000000013 */
[----:B------:R-:W0:Y:S02]  /*2430*/  LDCU.64 UR8, c[0x0][0x388] ;  /* 0x00007100ff0877ac */ /* 0x000e240008000a00 */
[C---:B------:R-:W-:Y:S01]  /*2440*/  FFMA R14, R13.reuse, R13, R14 ;  /* 0x0000000d0d0e7223 */ /* 0x040fe2000000000e */
[----:B------:R-:W-:-:S03]  /*2450*/  FFMA R19, R13, R6, R19 ;  /* 0x000000060d137223 */ /* 0x000fc60000000013 */
[----:B---3--:R-:W-:Y:S01]  /*2460*/  FFMA R14, -R27, R27, R14 ;  /* 0x0000001b1b0e7223 */ /* 0x008fe2000000010e */
[----:B------:R-:W-:-:S03]  /*2470*/  FADD R2, R19, R19 ;  /* 0x0000001313027221 */ /* 0x000fc60000000000 */
[----:B------:R-:W-:-:S04]  /*2480*/  FMUL R3, R5, R14 ;  /* 0x0000000e05037220 */ /* 0x000fc80000400000 */
[----:B------:R-:W-:Y:S01]  /*2490*/  FFMA R0, R2, R2, -R3 ;  /* 0x0000000202007223 */ /* 0x000fe20000000803 */
[----:B0-----:R-:W-:-:S04]  /*24a0*/  UIMAD.WIDE.U32 UR8, UR4, 0x1c, UR8 ;  /* 0x0000001c040878a5 */ /* 0x001fc8000f8e0008 */
[----:B------:R-:W-:Y:S02]  /*24b0*/  FSETP.GEU.AND P2, PT, R0, RZ, PT ;  /* 0x000000ff0000720b */ /* 0x000fe40003f4e000 */
[----:B------:R-:W-:Y:S02]  /*24c0*/  SEL R23, R23, UR8, !P0 ;  /* 0x0000000817177c07 */ /* 0x000fe4000c000000 */
[----:B------:R-:W-:-:S09]  /*24d0*/  SEL R24, R24, UR9, !P0 ;  /* 0x0000000918187c07 */ /* 0x000fd2000c000000 */
        /* <DEDUP_REMOVED lines=11> */
.L_x_68:
[----:B-1----:R-:W-:Y:S01]  /*2590*/  FMUL.FTZ R3, R0, R11 ;  /* 0x0000000b00037220 */ /* 0x002fe20000410000 */
[----:B------:R-:W-:-:S03]  /*25a0*/  FMUL.FTZ R11, R11, 0.5 ;  /* 0x3f0000000b0b7820 */ /* 0x000fc60000410000 */
[----:B------:R-:W-:-:S04]  /*25b0*/  FFMA R0, -R3, R3, R0 ;  /* 0x0000000303007223 */ /* 0x000fc80000000100 */
[----:B------:R-:W-:-:S07]  /*25c0*/  FFMA R3, R0, R11, R3 ;  /* 0x0000000b00037223 */ /* 0x000fce0000000003 */
.L_x_69:
[----:B------:R-:W-:Y:S05]  /*25d0*/  BSYNC.RECONVERGENT B0 ;  /* 0x0000000000007941 */ /* 0x000fea0003800200 */
.L_x_67:
        /* <DEDUP_REMOVED lines=13> */
.L_x_71:
[----:B------:R-:W-:Y:S05]  /*26b0*/  BSYNC.RECONVERGENT B3 ;  /* 0x0000000000037941 */ /* 0x000fea0003800200 */
.L_x_70:
        /* <DEDUP_REMOVED lines=12> */
.L_x_73:
[----:B------:R-:W-:Y:S05]  /*2780*/  BSYNC.RECONVERGENT B3 ;  /* 0x0000000000037941 */ /* 0x000fea0003800200 */
.L_x_72:
[----:B------:R-:W-:-:S04]  /*2790*/  FSETP.GT.AND P0, PT, R15, RZ, PT ;  /* 0x000000ff0f00720b */ /* 0x000fc80003f04000 */
[----:B------:R-:W-:-:S04]  /*27a0*/  FSEL R15, R15, R0, P0 ;  /* 0x000000000f0f7208 */ /* 0x000fc80000000000 */
[----:B------:R-:W-:-:S13]  /*27b0*/  FSETP.GT.AND P1, PT, R15, RZ, PT ;  /* 0x000000ff0f00720b */ /* 0x000fda0003f24000 */
.L_x_66:
[----:B------:R-:W-:Y:S05]  /*27c0*/  BSYNC.RECONVERGENT B2 ;  /* 0x0000000000027941 */ /* 0x000fea0003800200 */
.L_x_65:
[----:B------:R-:W-:Y:S01]  /*27d0*/  UIADD3 UR5, UP0, UPT, UR8, 0x1c, URZ ;  /* 0x0000001c08057890 */ /* 0x000fe2000ff1e0ff */
[----:B------:R-:W-:Y:S01]  /*27e0*/  FSETP.LT.AND P1, PT, R15, R22, P1 ;  /* 0x000000160f00720b */ /* 0x000fe20000f21000 */
[----:B------:R-:W-:Y:S02]  /*27f0*/  UIADD3 UR4, UPT, UPT, UR4, 0x2, URZ ;  /* 0x0000000204047890 */ /* 0x000fe4000fffe0ff */
[----:B------:R-:W-:Y:S01]  /*2800*/  UIADD3.X UR8, UPT, UPT, URZ, UR9, URZ, UP0, !UPT ;  /* 0x00000009ff087290 */ /* 0x000fe200087fe4ff */
[----:B------:R-:W-:Y:S02]  /*2810*/  SEL R12, R12, UR12, !P1 ;  /* 0x0000000c0c0c7c07 */ /* 0x000fe4000c800000 */
[----:B------:R-:W-:Y:S02]  /*2820*/  MOV R0, UR5 ;  /* 0x0000000500007c02 */ /* 0x000fe40008000f00 */
[----:B------:R-:W-:Y:S02]  /*2830*/  SEL R17, R17, UR13, !P1 ;  /* 0x0000000d11117c07 */ /* 0x000fe4000c800000 */
[----:B------:R-:W-:-:S02]  /*2840*/  MOV R3, UR8 ;  /* 0x0000000800037c02 */ /* 0x000fc40008000f00 */
[----:B------:R-:W-:Y:S02]  /*2850*/  SEL R23, R0, R23, P1 ;  /* 0x0000001700177207 */ /* 0x000fe40000800000 */
[----:B------:R-:W-:Y:S02]  /*2860*/  SEL R24, R3, R24, P1 ;  /* 0x0000001803187207 */ /* 0x000fe40000800000 */
[----:B------:R-:W-:-:S07]  /*2870*/  FSEL R22, R15, R22, P1 ;  /* 0x000000160f167208 */ /* 0x000fce0000800000 */
.L_x_55:
[----:B------:R-:W0:Y:S02]  /*2880*/  LDCU UR5, c[0x0][0x390] ;  /* 0x00007200ff0577ac */ /* 0x000e240008000800 */
[----:B0-----:R-:W-:-:S04]  /*2890*/  ULOP3.LUT UR5, UR5, 0x1, URZ, 0xc0, !UPT ;  /* 0x0000000105057892 */ /* 0x001fc8000f8ec0ff */
[----:B------:R-:W-:-:S09]  /*28a0*/  UISETP.NE.U32.AND UP0, UPT, UR5, 0x1, UPT ;  /* 0x000000010500788c */ /* 0x000fd2000bf05070 */
[----:B------:R-:W-:Y:S05]  /*28b0*/  BRA.U UP0, `(.L_x_54) ;  /* 0x0000000500647547 */ /* 0x000fea000b800000 */
        /* <DEDUP_REMOVED lines=43> */
.L_x_77:
[----:B-1----:R-:W-:Y:S01]  /*2b70*/  FMUL.FTZ R3, R0, R5 ;  /* 0x0000000500037220 */ /* 0x002fe20000410000 */
[----:B------:R-:W-:-:S03]  /*2b80*/  FMUL.FTZ R5, R5, 0.5 ;  /* 0x3f00000005057820 */ /* 0x000fc60000410000 */
[----:B------:R-:W-:-:S04]  /*2b90*/  FFMA R0, -R3, R3, R0 ;  /* 0x0000000303007223 */ /* 0x000fc80000000100 */
[----:B------:R-:W-:-:S07]  /*2ba0*/  FFMA R3, R0, R5, R3 ;  /* 0x0000000500037223 */ /* 0x000fce0000000003 */
.L_x_78:
[----:B------:R-:W-:Y:S05]  /*2bb0*/  BSYNC.RECONVERGENT B0 ;  /* 0x0000000000007941 */ /* 0x000fea0003800200 */
.L_x_76:
        /* <DEDUP_REMOVED lines=13> */
.L_x_80:
[----:B------:R-:W-:Y:S05]  /*2c90*/  BSYNC.RECONVERGENT B3 ;  /* 0x0000000000037941 */ /* 0x000fea0003800200 */
.L_x_79:
        /* <DEDUP_REMOVED lines=12> */
.L_x_82:
[----:B------:R-:W-:Y:S05]  /*2d60*/  BSYNC.RECONVERGENT B3 ;  /* 0x0000000000037941 */ /* 0x000fea0003800200 */
.L_x_81:
[----:B------:R-:W-:-:S04]  /*2d70*/  FSETP.GT.AND P0, PT, R15, RZ, PT ;  /* 0x000000ff0f00720b */ /* 0x000fc80003f04000 */
[----:B------:R-:W-:-:S04]  /*2d80*/  FSEL R15, R15, R0, P0 ;  /* 0x000000000f0f7208 */ /* 0x000fc80000000000 */
[----:B------:R-:W-:-:S13]  /*2d90*/  FSETP.GT.AND P0, PT, R15, RZ, PT ;  /* 0x000000ff0f00720b */ /* 0x000fda0003f04000 */
.L_x_75:
[----:B------:R-:W-:Y:S05]  /*2da0*/  BSYNC.RECONVERGENT B2 ;  /* 0x0000000000027941 */ /* 0x000fea0003800200 */
.L_x_74:
[----:B------:R-:W0:Y:S01]  /*2db0*/  LDCU.64 UR8, c[0x0][0x388] ;  /* 0x00007100ff0877ac */ /* 0x000e220008000a00 */
[----:B------:R-:W-:-:S04]  /*2dc0*/  FSETP.LT.AND P0, PT, R15, R22, P0 ;  /* 0x000000160f00720b */ /* 0x000fc80000701000 */
[----:B------:R-:W-:Y:S02]  /*2dd0*/  FSEL R22, R15, R22, P0 ;  /* 0x000000160f167208 */ /* 0x000fe40000000000 */
[----:B------:R-:W-:Y:S02]  /*2de0*/  SEL R12, R12, UR6, !P0 ;  /* 0x000000060c0c7c07 */ /* 0x000fe4000c000000 */
[----:B------:R-:W-:Y:S01]  /*2df0*/  SEL R17, R17, UR7, !P0 ;  /* 0x0000000711117c07 */ /* 0x000fe2000c000000 */
[----:B0-----:R-:W-:-:S06]  /*2e00*/  UIMAD.WIDE.U32 UR8, UR4, 0x1c, UR8 ;  /* 0x0000001c040878a5 */ /* 0x001fcc000f8e0008 */
[----:B------:R-:W-:Y:S02]  /*2e10*/  MOV R2, UR8 ;  /* 0x0000000800027c02 */ /* 0x000fe40008000f00 */
[----:B------:R-:W-:Y:S02]  /*2e20*/  MOV R3, UR9 ;  /* 0x0000000900037c02 */ /* 0x000fe40008000f00 */
[----:B------:R-:W-:Y:S02]  /*2e30*/  SEL R23, R2, R23, P0 ;  /* 0x0000001702177207 */ /* 0x000fe40000000000 */
[----:B------:R-:W-:-:S07]  /*2e40*/  SEL R24, R3, R24, P0 ;  /* 0x0000001803187207 */ /* 0x000fce0000000000 */
.L_x_54:
[----:B------:R-:W-:-:S04]  /*2e50*/  ISETP.NE.U32.AND P1, PT, R23, RZ, PT ;  /* 0x000000ff1700720c */ /* 0x000fc80003f25070 */
[----:B------:R-:W-:-:S13]  /*2e60*/  ISETP.NE.AND.EX P1, PT, R24, RZ, PT, P1 ;  /* 0x000000ff1800720c */ /* 0x000fda0003f25310 */
.L_x_15:
[----:B------:R-:W-:Y:S01]  /*2e70*/  FSETP.GT.AND P2, PT, |R7|, 9.9999999747524270788e-07, PT ;  /* 0x358637bd0700780b */ /* 0x000fe20003f44200 */
[----:B------:R-:W-:Y:S01]  /*2e80*/  BSSY.RECONVERGENT B2, `(.L_x_83) ;  /* 0x0000019000027945 */ /* 0x000fe20003800200 */
[----:B------:R-:W-:Y:S02]  /*2e90*/  PLOP3.LUT P0, PT, PT, PT, PT, 0x80, 0x8 ;  /* 0x000000000008781c */ /* 0x000fe40003f0f070 */
[----:B------:R-:W-:Y:S02]  /*2ea0*/  MOV R11, 0x7f800000 ;  /* 0x7f800000000b7802 */ /* 0x000fe40000000f00 */
[----:B------:R-:W-:Y:S02]  /*2eb0*/  MOV R2, R12 ;  /* 0x0000000c00027202 */ /* 0x000fe40000000f00 */
[----:B------:R-:W-:-:S05]  /*2ec0*/  MOV R3, R17 ;  /* 0x0000001100037202 */ /* 0x000fca0000000f00 */
[----:B------:R-:W-:Y:S05]  /*2ed0*/  @!P2 BRA `(.L_x_84) ;  /* 0x00000000004ca947 */ /* 0x000fea0003800000 */
[----:B------:R-:W0:Y:S01]  /*2ee0*/  LDC R29, c[0x0][0x398] ;  /* 0x0000e600ff1d7b82 */ /* 0x000e220000000800 */
[----:B------:R-:W0:Y:S01]  /*2ef0*/  LDCU UR4, c[0x0][0x3b8] ;  /* 0x00007700ff0477ac */ /* 0x000e220008000800 */
[----:B------:R-:W1:Y:S01]  /*2f00*/  MUFU.RCP R0, R7 ;  /* 0x0000000700007308 */ /* 0x000e620000001000 */
[----:B------:R-:W-:Y:S01]  /*2f10*/  BSSY.RECONVERGENT B3, `(.L_x_85) ;  /* 0x000000c000037945 */ /* 0x000fe20003800200 */
[----:B-1----:R-:W-:-:S04]  /*2f20*/  FFMA R5, R0, -R7, 1 ;  /* 0x3f80000000057423 */ /* 0x002fc80000000807 */
[----:B------:R-:W-:Y:S01]  /*2f30*/  FFMA R0, R0, R5, R0 ;  /* 0x0000000500007223 */ /* 0x000fe20000000000 */
[----:B0-----:R-:W-:-:S04]  /*2f40*/  FADD R29, -R29, UR4 ;  /* 0x000000041d1d7e21 */ /* 0x001fc80008000100 */
[----:B------:R-:W0:Y:S01]  /*2f50*/  FCHK P0, R29, R7 ;  /* 0x000000071d007302 */ /* 0x000e220000000000 */
[----:B------:R-:W-:-:S04]  /*2f60*/  FFMA R4, R29, R0, RZ ;  /* 0x000000001d047223 */ /* 0x000fc800000000ff */
[----:B------:R-:W-:-:S04]  /*2f70*/  FFMA R5, R4, -R7, R29 ;  /* 0x8000000704057223 */ /* 0x000fc8000000001d */
[----:B------:R-:W-:Y:S01]  /*2f80*/  FFMA R0, R0, R5, R4 ;  /* 0x0000000500007223 */ /* 0x000fe20000000004 */
[----:B0-----:R-:W-:Y:S06]  /*2f90*/  @!P0 BRA `(.L_x_86) ;  /* 0x00000000000c8947 */ /* 0x001fec0003800000 */
[----:B------:R-:W-:Y:S02]  /*2fa0*/  MOV R4, R7 ;  /* 0x0000000700047202 */ /* 0x000fe40000000f00 */
[----:B------:R-:W-:-:S07]  /*2fb0*/  MOV R26, 0x2fd0 ;  /* 0x00002fd0001a7802 */ /* 0x000fce0000000f00 */
[----:B------:R-:W-:Y:S05]  /*2fc0*/  CALL.REL.NOINC `($__internal_1_$__cuda_sm3x_div_rn_noftz_f32_slowpath) ;  /* 0x0000001c00907944 */ /* 0x000fea0003c00000 */
.L_x_86:
[----:B------:R-:W-:Y:S05]  /*2fd0*/  BSYNC.RECONVERGENT B3 ;  /* 0x0000000000037941 */ /* 0x000fea0003800200 */
.L_x_85:
[----:B------:R-:W-:-:S04]  /*2fe0*/  FSETP.GT.AND P2, PT, R0, RZ, PT ;  /* 0x000000ff0000720b */ /* 0x000fc80003f44000 */
[----:B------:R-:W-:Y:S02]  /*2ff0*/  PLOP3.LUT P0, PT, P2, PT, PT, 0x8, 0x80 ;  /* 0x000000000080781c */ /* 0x000fe4000170e170 */
[----:B------:R-:W-:-:S11]  /*3000*/  FSEL R11, R0, +INF , P2 ;  /* 0x7f800000000b7808 */ /* 0x000fd60001000000 */
.L_x_84:
[----:B------:R-:W-:Y:S05]  /*3010*/  BSYNC.RECONVERGENT B2 ;  /* 0x0000000000027941 */ /* 0x000fea0003800200 */
.L_x_83:
[----:B------:R-:W0:Y:S01]  /*3020*/  LDCU.64 UR8, c[0x0][0x3c8] ;  /* 0x00007900ff0877ac */ /* 0x000e220008000a00 */
[----:B------:R-:W-:Y:S02]  /*3030*/  FSETP.LT.OR P2, PT, R22, R11, P0 ;  /* 0x0000000b1600720b */ /* 0x000fe40000741400 */
[----:B------:R-:W-:Y:S02]  /*3040*/  LOP3.LUT R0, RZ, R10, RZ, 0x33, !PT ;  /* 0x0000000aff007212 */ /* 0x000fe400078e33ff */
[----:B------:R-:W-:Y:S02]  /*3050*/  PLOP3.LUT P1, PT, P1, P2, PT, 0x80, 0x8 ;  /* 0x000000000008781c */ /* 0x000fe40000f25070 */
[----:B0-----:R-:W-:-:S05]  /*3060*/  IADD3 R0, PT, PT, R0, UR9, RZ ;  /* 0x0000000900007c10 */ /* 0x001fca000fffe0ff */
[----:B------:R-:W-:-:S05]  /*3070*/  IMAD R0, R0, UR8, R9 ;  /* 0x0000000800007c24 */ /* 0x000fca000f8e0209 */
[----:B------:R-:W-:Y:S01]  /*3080*/  SHF.L.U32 R5, R0, 0x2, RZ ;  /* 0x0000000200057819 */ /* 0x000fe200000006ff */
[----:B------:R-:W-:Y:S06]  /*3090*/  @!P1 BRA `(.L_x_87) ;  /* 0x0000001400109947 */ /* 0x000fec0003800000 */
[----:B------:R-:W2:Y:S01]  /*30a0*/  LDG.E R0, desc[UR10][R2.64+0x4] ;  /* 0x0000040a02007981 */ /* 0x000ea2000c1e1900 */
[----:B------:R-:W0:Y:S03]  /*30b0*/  LDCU.64 UR6, c[0x0][0x398] ;  /* 0x00007300ff0677ac */ /* 0x000e260008000a00 */
[----:B------:R-:W3:Y:S01]  /*30c0*/  LDG.E R11, desc[UR10][R2.64] ;  /* 0x0000000a020b7981 */ /* 0x000ee2000c1e1900 */
[----:B------:R-:W1:Y:S03]  /*30d0*/  LDCU UR4, c[0x0][0x394] ;  /* 0x00007280ff0477ac */ /* 0x000e660008000800 */
[----:B------:R-:W4:Y:S01]  /*30e0*/  LDG.E R13, desc[UR10][R2.64+0x8] ;  /* 0x0000080a020d7981 */ /* 0x000f22000c1e1900 */
[----:B------:R-:W-:Y:S01]  /*30f0*/  BSSY.RECONVERGENT B0, `(.L_x_88) ;  /* 0x0000016000007945 */ /* 0x000fe20003800200 */
[C---:B0-----:R-:W-:Y:S01]  /*3100*/  FFMA R7, R22.reuse, R7, UR6 ;  /* 0x0000000616077e23 */ /* 0x041fe20008000007 */
[C---:B-1----:R-:W-:Y:S01]  /*3110*/  FFMA R8, R22.reuse, R8, UR4 ;  /* 0x0000000416087e23 */ /* 0x042fe20008000008 */
[----:B------:R-:W-:-:S02]  /*3120*/  FFMA R22, R22, R6, UR7 ;  /* 0x0000000716167e23 */ /* 0x000fc40008000006 */
[----:B--2---:R-:W-:Y:S01]  /*3130*/  FADD R9, R7, -R0 ;  /* 0x8000000007097221 */ /* 0x004fe20000000000 */
[----:B---3--:R-:W-:-:S03]  /*3140*/  FADD R11, R8, -R11 ;  /* 0x8000000b080b7221 */ /* 0x008fc60000000000 */
[----:B------:R-:W-:Y:S01]  /*3150*/  FMUL R0, R9, R9 ;  /* 0x0000000909007220 */ /* 0x000fe20000400000 */
[----:B----4-:R-:W-:-:S03]  /*3160*/  FADD R6, R22, -R13 ;  /* 0x8000000d16067221 */ /* 0x010fc60000000000 */
[----:B------:R-:W-:-:S04]  /*3170*/  FFMA R13, R11, R11, R0 ;  /* 0x0000000b0b0d7223 */ /* 0x000fc80000000000 */
[----:B------:R-:W-:-:S04]  /*3180*/  FFMA R15, R6, R6, R13 ;  /* 0x00000006060f7223 */ /* 0x000fc8000000000d */
        /* <DEDUP_REMOVED lines=8> */
.L_x_89:
[----:B------:R-:W-:Y:S01]  /*3210*/  FMUL.FTZ R4, R15, R0 ;  /* 0x000000000f047220 */ /* 0x000fe20000410000 */
[----:B------:R-:W-:-:S03]  /*3220*/  FMUL.FTZ R0, R0, 0.5 ;  /* 0x3f00000000007820 */ /* 0x000fc60000410000 */
[----:B------:R-:W-:-:S04]  /*3230*/  FFMA R13, -R4, R4, R15 ;  /* 0x00000004040d7223 */ /* 0x000fc8000000010f */
[----:B------:R-:W-:-:S07]  /*3240*/  FFMA R4, R13, R0, R4 ;  /* 0x000000000d047223 */ /* 0x000fce0000000004 */
.L_x_90:
[----:B------:R-:W-:Y:S05]  /*3250*/  BSYNC.RECONVERGENT B0 ;  /* 0x0000000000007941 */ /* 0x000fea0003800200 */
.L_x_88:
        /* <DEDUP_REMOVED lines=17> */
.L_x_94:
[----:B------:R-:W-:Y:S05]  /*3370*/  BSYNC.RECONVERGENT B3 ;  /* 0x0000000000037941 */ /* 0x000fea0003800200 */
.L_x_93:
        /* <DEDUP_REMOVED lines=13> */
.L_x_96:
[----:B------:R-:W-:Y:S05]  /*3450*/  BSYNC.RECONVERGENT B3 ;  /* 0x0000000000037941 */ /* 0x000fea0003800200 */
.L_x_95:
        /* <DEDUP_REMOVED lines=13> */
.L_x_98:
[----:B------:R-:W-:Y:S05]  /*3530*/  BSYNC.RECONVERGENT B3 ;  /* 0x0000000000037941 */ /* 0x000fea0003800200 */
.L_x_97:
[----:B------:R-:W-:-:S07]  /*3540*/  MOV R17, R0 ;  /* 0x0000000000117202 */ /* 0x000fce0000000f00 */
.L_x_92:
[----:B------:R-:W-:Y:S05]  /*3550*/  BSYNC.RECONVERGENT B2 ;  /* 0x0000000000027941 */ /* 0x000fea0003800200 */
.L_x_91:
[----:B------:R-:W0:Y:S01]  /*3560*/  LDCU.64 UR4, c[0x0][0x3a0] ;  /* 0x00007400ff0477ac */ /* 0x000e220008000a00 */
[----:B------:R-:W-:Y:S01]  /*3570*/  BSSY.RECONVERGENT B0, `(.L_x_99) ;  /* 0x0000014000007945 */ /* 0x000fe20003800200 */
[----:B------:R-:W1:Y:S01]  /*3580*/  LDCU UR6, c[0x0][0x3a8] ;  /* 0x00007500ff0677ac */ /* 0x000e620008000800 */
[----:B0-----:R-:W-:Y:S01]  /*3590*/  FADD R9, -R7, UR5 ;  /* 0x0000000507097e21 */ /* 0x001fe20008000100 */
[----:B------:R-:W-:-:S03]  /*35a0*/  FADD R21, -R8, UR4 ;  /* 0x0000000408157e21 */ /* 0x000fc60008000100 */
[----:B------:R-:W-:Y:S01]  /*35b0*/  FMUL R0, R9, R9 ;  /* 0x0000000909007220 */ /* 0x000fe20000400000 */
[----:B-1----:R-:W-:-:S03]  /*35c0*/  FADD R6, -R22, UR6 ;  /* 0x0000000616067e21 */ /* 0x002fc60008000100 */
        /* <DEDUP_REMOVED lines=10> */
.L_x_100:
[----:B------:R-:W-:Y:S01]  /*3670*/  FMUL.FTZ R4, R15, R0 ;  /* 0x000000000f047220 */ /* 0x000fe20000410000 */
[----:B------:R-:W-:-:S03]  /*3680*/  FMUL.FTZ R0, R0, 0.5 ;  /* 0x3f00000000007820 */ /* 0x000fc60000410000 */
[----:B------:R-:W-:-:S04]  /*3690*/  FFMA R11, -R4, R4, R15 ;  /* 0x00000004040b7223 */ /* 0x000fc8000000010f */
[----:B------:R-:W-:-:S07]  /*36a0*/  FFMA R4, R11, R0, R4 ;  /* 0x000000000b047223 */ /* 0x000fce0000000004 */
.L_x_101:
[----:B------:R-:W-:Y:S05]  /*36b0*/  BSYNC.RECONVERGENT B0 ;  /* 0x0000000000007941 */ /* 0x000fea0003800200 */
.L_x_99:
        /* <DEDUP_REMOVED lines=17> */
.L_x_105:
[----:B------:R-:W-:Y:S05]  /*37d0*/  BSYNC.RECONVERGENT B3 ;  /* 0x0000000000037941 */ /* 0x000fea0003800200 */
.L_x_104:
        /* <DEDUP_REMOVED lines=14> */
.L_x_107:
[----:B------:R-:W-:Y:S05]  /*38c0*/  BSYNC.RECONVERGENT B3 ;  /* 0x0000000000037941 */ /* 0x000fea0003800200 */
.L_x_106:
        /* <DEDUP_REMOVED lines=12> */
.L_x_109:
[----:B------:R-:W-:Y:S05]  /*3990*/  BSYNC.RECONVERGENT B3 ;  /* 0x0000000000037941 */ /* 0x000fea0003800200 */
.L_x_108:
[----:B------:R-:W-:-:S07]  /*39a0*/  MOV R10, R0 ;  /* 0x00000000000a7202 */ /* 0x000fce0000000f00 */
.L_x_103:
[----:B------:R-:W-:Y:S05]  /*39b0*/  BSYNC.RECONVERGENT B2 ;  /* 0x0000000000027941 */ /* 0x000fea0003800200 */
.L_x_102:
[----:B------:R-:W0:Y:S01]  /*39c0*/  LDCU.64 UR6, c[0x0][0x398] ;  /* 0x00007300ff0677ac */ /* 0x000e220008000a00 */
[----:B------:R-:W-:Y:S01]  /*39d0*/  BSSY.RECONVERGENT B0, `(.L_x_110) ;  /* 0x0000017000007945 */ /* 0x000fe20003800200 */
[----:B------:R-:W1:Y:S01]  /*39e0*/  LDCU UR4, c[0x0][0x394] ;  /* 0x00007280ff0477ac */ /* 0x000e620008000800 */
[----:B0-----:R-:W-:Y:S01]  /*39f0*/  FADD R7, -R7, UR6 ;  /* 0x0000000607077e21 */ /* 0x001fe20008000100 */
[----:B------:R-:W-:Y:S01]  /*3a00*/  FADD R22, -R22, UR7 ;  /* 0x0000000716167e21 */ /* 0x000fe20008000100 */
[----:B-1----:R-:W-:Y:S02]  /*3a10*/  FADD R21, -R8, UR4 ;  /* 0x0000000408157e21 */ /* 0x002fe40008000100 */
[----:B------:R-:W-:-:S04]  /*3a20*/  FMUL R0, R7, R7 ;  /* 0x0000000707007220 */ /* 0x000fc80000400000 */
[----:B------:R-:W-:-:S04]  /*3a30*/  FFMA R9, R21, R21, R0 ;  /* 0x0000001515097223 */ /* 0x000fc80000000000 */
[----:B------:R-:W-:Y:S01]  /*3a40*/  FFMA R15, R22, R22, R9 ;  /* 0x00000016160f7223 */ /* 0x000fe20000000009 */
[----:B------:R-:W-:-:S03]  /*3a50*/  FMUL R9, R11, R18 ;  /* 0x000000120b097220 */ /* 0x000fc60000400000 */
[----:B------:R0:W1:Y:S01]  /*3a60*/  MUFU.RSQ R0, R15 ;  /* 0x0000000f00007308 */ /* 0x0000620000001400 */
[----:B------:R-:W-:Y:S01]  /*3a70*/  IADD3 R4, PT, PT, R15, -0xd000000, RZ ;  /* 0xf30000000f047810 */ /* 0x000fe20007ffe0ff */
[----:B------:R-:W-:-:S03]  /*3a80*/  FFMA R9, R12, R19, R9 ;  /* 0x000000130c097223 */ /* 0x000fc60000000009 */
[----:B------:R-:W-:Y:S01]  /*3a90*/  ISETP.GT.U32.AND P0, PT, R4, 0x727fffff, PT ;  /* 0x727fffff0400780c */ /* 0x000fe20003f04070 */
[----:B------:R-:W-:-:S12]  /*3aa0*/  FFMA R6, R10, R17, R9 ;  /* 0x000000110a067223 */ /* 0x000fd80000000009 */
[----:B01----:R-:W-:Y:S05]  /*3ab0*/  @!P0 BRA `(.L_x_111) ;  /* 0x0000000000108947 */ /* 0x003fea0003800000 */
[----:B------:R-:W-:-:S07]  /*3ac0*/  MOV R16, 0x3ae0 ;  /* 0x00003ae000107802 */ /* 0x000fce0000000f00 */
[----:B------:R-:W-:Y:S05]  /*3ad0*/  CALL.REL.NOINC `($__internal_0_$__cuda_sm20_sqrt_rn_f32_slowpath) ;  /* 0x0000001000747944 */ /* 0x000fea0003c00000 */
[----:B------:R-:W-:Y:S01]  /*3ae0*/  MOV R4, R26 ;  /* 0x0000001a00047202 */ /* 0x000fe20000000f00 */
[----:B------:R-:W-:Y:S06]  /*3af0*/  BRA `(.L_x_112) ;  /* 0x0000000000107947 */ /* 0x000fec0003800000 */
.L_x_111:
[----:B------:R-:W-:Y:S01]  /*3b00*/  FMUL.FTZ R4, R15, R0 ;  /* 0x000000000f047220 */ /* 0x000fe20000410000 */
[----:B------:R-:W-:-:S03]  /*3b10*/  FMUL.FTZ R0, R0, 0.5 ;  /* 0x3f00000000007820 */ /* 0x000fc60000410000 */
[----:B------:R-:W-:-:S04]  /*3b20*/  FFMA R9, -R4, R4, R15 ;  /* 0x0000000404097223 */ /* 0x000fc8000000010f */
[----:B------:R-:W-:-:S07]  /*3b30*/  FFMA R4, R9, R0, R4 ;  /* 0x0000000009047223 */ /* 0x000fce0000000004 */
.L_x_112:
[----:B------:R-:W-:Y:S05]  /*3b40*/  BSYNC.RECONVERGENT B0 ;  /* 0x0000000000007941 */ /* 0x000fea0003800200 */
.L_x_110:
        /* <DEDUP_REMOVED lines=17> */
.L_x_116:
[----:B------:R-:W-:Y:S05]  /*3c60*/  BSYNC.RECONVERGENT B3 ;  /* 0x0000000000037941 */ /* 0x000fea0003800200 */
.L_x_115:
[----:B------:R-:W0:Y:S01]  /*3c70*/  MUFU.RCP R9, R4 ;  /* 0x0000000400097308 */ /* 0x000e220000001000 */
[----:B------:R-:W-:Y:S07]  /*3c80*/  BSSY.RECONVERGENT B3, `(.L_x_117) ;  /* 0x000000d000037945 */ /* 0x000fee0003800200 */
[----:B------:R-:W1:Y:S01]  /*3c90*/  FCHK P0, R7, R4 ;  /* 0x0000000407007302 */ /* 0x000e620000000000 */
[----:B0-----:R-:W-:-:S04]  /*3ca0*/  FFMA R8, R9, -R4, 1 ;  /* 0x3f80000009087423 */ /* 0x001fc80000000804 */
[----:B------:R-:W-:Y:S01]  /*3cb0*/  FFMA R15, R9, R8, R9 ;  /* 0x00000008090f7223 */ /* 0x000fe20000000009 */
[----:B------:R-:W-:-:S03]  /*3cc0*/  MOV R9, R0 ;  /* 0x0000000000097202 */ /* 0x000fc60000000f00 */
        /* <DEDUP_REMOVED lines=8> */
.L_x_118:
[----:B------:R-:W-:Y:S05]  /*3d50*/  BSYNC.RECONVERGENT B3 ;  /* 0x0000000000037941 */ /* 0x000fea0003800200 */
.L_x_117:
        /* <DEDUP_REMOVED lines=12> */
.L_x_120:
[----:B------:R-:W-:Y:S05]  /*3e20*/  BSYNC.RECONVERGENT B3 ;  /* 0x0000000000037941 */ /* 0x000fea0003800200 */
.L_x_119:
[----:B------:R-:W-:-:S07]  /*3e30*/  MOV R13, R0 ;  /* 0x00000000000d7202 */ /* 0x000fce0000000f00 */
.L_x_114:
[----:B------:R-:W-:Y:S05]  /*3e40*/  BSYNC.RECONVERGENT B2 ;  /* 0x0000000000027941 */ /* 0x000fea0003800200 */
.L_x_113:
[----:B------:R-:W2:Y:S01]  /*3e50*/  LDG.E R16, desc[UR10][R2.64+0x10] ;  /* 0x0000100a02107981 */ /* 0x000ea2000c1e1900 */
[----:B------:R-:W-:-:S03]  /*3e60*/  FADD R14, R6, R6 ;  /* 0x00000006060e7221 */ /* 0x000fc60000000000 */
[----:B------:R-:W5:Y:S01]  /*3e70*/  LDG.E R0, desc[UR10][R2.64+0x14] ;  /* 0x0000140a02007981 */ /* 0x000f62000c1e1900 */
[C---:B------:R-:W-:Y:S01]  /*3e80*/  FFMA R11, R14.reuse, -R18, R11 ;  /* 0x800000120e0b7223 */ /* 0x040fe2000000000b */
[C---:B------:R-:W-:Y:S02]  /*3e90*/  FFMA R12, R14.reuse, -R19, R12 ;  /* 0x800000130e0c7223 */ /* 0x040fe4000000000c */
[----:B------:R0:W5:Y:S01]  /*3ea0*/  LDG.E R4, desc[UR10][R2.64+0x18] ;  /* 0x0000180a02047981 */ /* 0x000162000c1e1900 */
[----:B------:R-:W-:Y:S01]  /*3eb0*/  FMUL R11, R11, R8 ;  /* 0x000000080b0b7220 */ /* 0x000fe20000400000 */
[----:B------:R-:W-:Y:S01]  /*3ec0*/  FFMA R10, R14, -R17, R10 ;  /* 0x800000110e0a7223 */ /* 0x000fe2000000000a */
[----:B------:R-:W-:Y:S01]  /*3ed0*/  FMNMX R6, RZ, R6, !PT ;  /* 0x00000006ff067209 */ /* 0x000fe20007800000 */
[----:B------:R-:W-:Y:S01]  /*3ee0*/  BSSY.RECONVERGENT B0, `(.L_x_121) ;  /* 0x000004b000007945 */ /* 0x000fe20003800200 */
[----:B------:R-:W-:-:S04]  /*3ef0*/  FFMA R9, R12, R9, R11 ;  /* 0x000000090c097223 */ /* 0x000fc8000000000b */
[----:B------:R-:W-:Y:S01]  /*3f00*/  FFMA R7, R10, R13, R9 ;  /* 0x0000000d0a077223 */ /* 0x000fe20000000009 */
[----:B------:R-:W-:-:S04]  /*3f10*/  HFMA2 R9, -RZ, RZ, 1.7998046875, 0.2249755859375 ;  /* 0x3f333333ff097431 */ /* 0x000fc800000001ff */
[----:B------:R-:W-:-:S04]  /*3f20*/  FMNMX R7, RZ, R7, !PT ;  /* 0x00000007ff077209 */ /* 0x000fc80007800000 */
[----:B------:R-:W-:Y:S01]  /*3f30*/  FSETP.NEU.AND P0, PT, R7, 1, PT ;  /* 0x3f8000000700780b */ /* 0x000fe20003f0d000 */
[----:B0-----:R-:W-:Y:S01]  /*3f40*/  FFMA R3, R6, R9, 0.20000000298023223877 ;  /* 0x3e4ccccd06037423 */ /* 0x001fe20000000009 */
[----:B------:R-:W-:-:S03]  /*3f50*/  MOV R9, 0x3f800000 ;  /* 0x3f80000000097802 */ /* 0x000fc60000000f00 */
[----:B--2---:R-:W-:-:S08]  /*3f60*/  FMUL R2, R16, R3 ;  /* 0x0000000310027220 */ /* 0x004fd00000400000 */
[----:B------:R-:W-:Y:S05]  /*3f70*/  @!P0 BRA `(.L_x_122) ;  /* 0x0000000400048947 */ /* 0x000fea0003800000 */
[----:B------:R-:W-:-:S13]  /*3f80*/  FSETP.NAN.AND P0, PT, |R7|, |R7|, PT ;  /* 0x400000070700720b */ /* 0x000fda0003f08200 */
[----:B------:R-:W-:Y:S01]  /*3f90*/  @P0 FADD R9, R7, 32 ;  /* 0x4200000007090421 */ /* 0x000fe20000000000 */
[----:B------:R-:W-:Y:S06]  /*3fa0*/  @P0 BRA `(.L_x_122) ;  /* 0x0000000000f80947 */ /* 0x000fec0003800000 */
[C---:B------:R-:W-:Y:S01]  /*3fb0*/  FMUL R6, |R7|.reuse, 16777216 ;  /* 0x4b80000007067820 */ /* 0x040fe20000400200 */
[----:B------:R-:W-:Y:S01]  /*3fc0*/  FSETP.GEU.AND P0, PT, |R7|, 1.175494350822287508e-38, PT ;  /* 0x008000000700780b */ /* 0x000fe20003f0e200 */
[----:B------:R-:W-:-:S03]  /*3fd0*/  HFMA2 R14, -RZ, RZ, 0.771484375, 0.21533203125 ;  /* 0x3a2c32e4ff0e7431 */ /* 0x000fc600000001ff */
[----:B------:R-:W-:-:S04]  /*3fe0*/  FSEL R6, R6, |R7|, !P0 ;  /* 0x4000000706067208 */ /* 0x000fc80004000000 */
[----:B------:R-:W-:-:S04]  /*3ff0*/  IADD3 R8, PT, PT, R6, -0x3f3504f3, RZ ;  /* 0xc0cafb0d06087810 */ /* 0x000fc80007ffe0ff */
[----:B------:R-:W-:-:S04]  /*4000*/  LOP3.LUT R9, R8, 0xff800000, RZ, 0xc0, !PT ;  /* 0xff80000008097812 */ /* 0x000fc800078ec0ff */
[-C--:B------:R-:W-:Y:S02]  /*4010*/  IADD3 R6, PT, PT, R6, -R9.reuse, RZ ;  /* 0x8000000906067210 */ /* 0x080fe40007ffe0ff */
[----:B------:R-:W-:-:S03]  /*4020*/  I2FP.F32.S32 R9, R9 ;  /* 0x0000000900097245 */ /* 0x000fc60000201400 */
[C---:B------:R-:W-:Y:S01]  /*4030*/  FADD R10, R6.reuse, 1 ;  /* 0x3f800000060a7421 */ /* 0x040fe20000000000 */
[----:B------:R-:W-:Y:S01]  /*4040*/  FADD R8, R6, -1 ;  /* 0xbf80000006087421 */ /* 0x000fe20000000000 */
[----:B------:R-:W-:Y:S02]  /*4050*/  FSEL R6, RZ, -24, P0 ;  /* 0xc1c00000ff067808 */ /* 0x000fe40000000000 */
[----:B------:R-:W-:Y:S01]  /*4060*/  FSETP.NEU.AND P0, PT, |R7|, +INF , PT ;  /* 0x7f8000000700780b */ /* 0x000fe20003f0d200 */
[----:B------:R-:W-:Y:S01]  /*4070*/  FADD R11, R8, R8 ;  /* 0x00000008080b7221 */ /* 0x000fe20000000000 */
[----:B------:R-:W0:Y:S01]  /*4080*/  MUFU.RCP R10, R10 ;  /* 0x0000000a000a7308 */ /* 0x000e220000001000 */
[----:B------:R-:W-:Y:S01]  /*4090*/  FFMA R6, R9, 1.1920928955078125e-07, R6 ;  /* 0x3400000009067823 */ /* 0x000fe20000000006 */
[----:B------:R-:W-:-:S13]  /*40a0*/  FSETP.NEU.AND P0, PT, R7, RZ, P0 ;  /* 0x000000ff0700720b */ /* 0x000fda000070d000 */
[----:B------:R-:W-:Y:S01]  /*40b0*/  @!P0 FADD R7, R7, R7 ;  /* 0x0000000707078221 */ /* 0x000fe20000000000 */
[----:B0-----:R-:W-:-:S04]  /*40c0*/  FMUL R11, R10, R11 ;  /* 0x0000000b0a0b7220 */ /* 0x001fc80000400000 */
[----:B------:R-:W-:Y:S01]  /*40d0*/  FADD R12, R8, -R11 ;  /* 0x8000000b080c7221 */ /* 0x000fe20000000000 */
[CC--:B------:R-:W-:Y:S01]  /*40e0*/  FMUL R9, R11.reuse, R11.reuse ;  /* 0x0000000b0b097220 */ /* 0x0c0fe20000400000 */
[----:B------:R-:W-:Y:S02]  /*40f0*/  FFMA R15, R11, 1.4426950216293334961, R6 ;  /* 0x3fb8aa3b0b0f7823 */ /* 0x000fe40000000006 */
[----:B------:R-:W-:Y:S01]  /*4100*/  FADD R13, R12, R12 ;  /* 0x0000000c0c0d7221 */ /* 0x000fe20000000000 */
[C---:B------:R-:W-:Y:S01]  /*4110*/  FFMA R12, R9.reuse, R14, 0.0032181653659790754318 ;  /* 0x3b52e7db090c7423 */ /* 0x040fe2000000000e */
[----:B------:R-:W-:Y:S02]  /*4120*/  FADD R6, R6, -R15 ;  /* 0x8000000f06067221 */ /* 0x000fe40000000000 */
[----:B------:R-:W-:Y:S01]  /*4130*/  FFMA R13, R8, -R11, R13 ;  /* 0x8000000b080d7223 */ /* 0x000fe2000000000d */
[----:B------:R-:W-:Y:S01]  /*4140*/  FFMA R12, R9, R12, 0.018033718690276145935 ;  /* 0x3c93bb73090c7423 */ /* 0x000fe2000000000c */
[----:B------:R-:W-:-:S02]  /*4150*/  FFMA R6, R11, 1.4426950216293334961, R6 ;  /* 0x3fb8aa3b0b067823 */ /* 0x000fc40000000006 */
[----:B------:R-:W-:Y:S01]  /*4160*/  FMUL R13, R10, R13 ;  /* 0x0000000d0a0d7220 */ /* 0x000fe20000400000 */
[----:B------:R-:W-:-:S03]  /*4170*/  FFMA R12, R9, R12, 0.12022458761930465698 ;  /* 0x3df6384f090c7423 */ /* 0x000fc6000000000c */
[----:B------:R-:W-:Y:S01]  /*4180*/  FFMA R6, R13, 1.4426950216293334961, R6 ;  /* 0x3fb8aa3b0d067823 */ /* 0x000fe20000000006 */
[----:B------:R-:W-:-:S03]  /*4190*/  FMUL R12, R9, R12 ;  /* 0x0000000c090c7220 */ /* 0x000fc60000400000 */
[----:B------:R-:W-:Y:S01]  /*41a0*/  FFMA R8, R11, 1.9251366722983220825e-08, R6 ;  /* 0x32a55e340b087823 */ /* 0x000fe20000000006 */
[----:B------:R-:W-:-:S04]  /*41b0*/  FMUL R6, R12, 3 ;  /* 0x404000000c067820 */ /* 0x000fc80000400000 */
[----:B------:R-:W-:-:S04]  /*41c0*/  FFMA R13, R13, R6, R8 ;  /* 0x000000060d0d7223 */ /* 0x000fc80000000008 */
[----:B------:R-:W-:Y:S01]  /*41d0*/  FFMA R12, R11, R12, R13 ;  /* 0x0000000c0b0c7223 */ /* 0x000fe2000000000d */
[----:B------:R-:W-:-:S03]  /*41e0*/  MOV R11, 0x391fcb8e ;  /* 0x391fcb8e000b7802 */ /* 0x000fc60000000f00 */
[----:B------:R-:W-:-:S04]  /*41f0*/  FADD R6, R15, R12 ;  /* 0x0000000c0f067221 */ /* 0x000fc80000000000 */
[----:B------:R-:W-:Y:S01]  /*4200*/  FMUL R9, R6, 32 ;  /* 0x4200000006097820 */ /* 0x000fe20000400000 */
[----:B------:R-:W-:-:S03]  /*4210*/  FADD R15, -R15, R6 ;  /* 0x000000060f0f7221 */ /* 0x000fc60000000100 */
[----:B------:R-:W0:Y:S01]  /*4220*/  FRND R8, R9 ;  /* 0x0000000900087307 */ /* 0x000e220000201000 */
[----:B------:R-:W-:Y:S01]  /*4230*/  FADD R15, R12, -R15 ;  /* 0x8000000f0c0f7221 */ /* 0x000fe20000000000 */
[----:B------:R-:W-:Y:S01]  /*4240*/  FFMA R6, R6, 32, -R9 ;  /* 0x4200000006067823 */ /* 0x000fe20000000809 */
[----:B------:R-:W-:-:S03]  /*4250*/  FSETP.GT.AND P2, PT, |R9|, 152, PT ;  /* 0x431800000900780b */ /* 0x000fc60003f44200 */
[----:B------:R-:W-:Y:S01]  /*4260*/  FFMA R15, R15, 32, R6 ;  /* 0x420000000f0f7823 */ /* 0x000fe20000000006 */
[----:B0-----:R-:W-:Y:S01]  /*4270*/  FADD R6, R9, -R8 ;  /* 0x8000000809067221 */ /* 0x001fe20000000000 */
[----:B------:R-:W-:-:S03]  /*4280*/  FSETP.GT.AND P1, PT, R8, RZ, PT ;  /* 0x000000ff0800720b */ /* 0x000fc60003f24000 */
[----:B------:R-:W-:Y:S01]  /*4290*/  FADD R6, R6, R15 ;  /* 0x0000000f06067221 */ /* 0x000fe20000000000 */
[----:B------:R-:W-:Y:S02]  /*42a0*/  SEL R8, RZ, 0x83000000, P1 ;  /* 0x83000000ff087807 */ /* 0x000fe40000800000 */
[----:B------:R-:W-:Y:S01]  /*42b0*/  FSETP.GEU.AND P1, PT, R9, RZ, PT ;  /* 0x000000ff0900720b */ /* 0x000fe20003f2e000 */
[----:B------:R-:W-:Y:S01]  /*42c0*/  FFMA R11, R6, R11, 0.0013391353422775864601 ;  /* 0x3aaf85ed060b7423 */ /* 0x000fe2000000000b */
[----:B------:R-:W-:-:S03]  /*42d0*/  IADD3 R10, PT, PT, R8, 0x7f000000, RZ ;  /* 0x7f000000080a7810 */ /* 0x000fc60007ffe0ff */
[C---:B------:R-:W-:Y:S02]  /*42e0*/  FFMA R13, R6.reuse, R11, 0.0096188392490148544312 ;  /* 0x3c1d9856060d7423 */ /* 0x040fe4000000000b */
[----:B------:R0:W1:Y:S02]  /*42f0*/  F2I.NTZ R11, R9 ;  /* 0x00000009000b7305 */ /* 0x0000640000203100 */
[----:B------:R-:W-:-:S04]  /*4300*/  FFMA R13, R6, R13, 0.055503588169813156128 ;  /* 0x3d6357bb060d7423 */ /* 0x000fc8000000000d */
[----:B------:R-:W-:Y:S01]  /*4310*/  FFMA R13, R6, R13, 0.24022644758224487305 ;  /* 0x3e75fdec060d7423 */ /* 0x000fe2000000000d */
[----:B0-----:R-:W-:-:S03]  /*4320*/  FSEL R9, RZ, +INF , !P1 ;  /* 0x7f800000ff097808 */ /* 0x001fc60004800000 */
[----:B------:R-:W-:-:S04]  /*4330*/  FFMA R13, R6, R13, 0.69314718246459960938 ;  /* 0x3f317218060d7423 */ /* 0x000fc8000000000d */
[----:B------:R-:W-:Y:S01]  /*4340*/  FFMA R13, R6, R13, 1 ;  /* 0x3f800000060d7423 */ /* 0x000fe2000000000d */
[----:B-1----:R-:W-:-:S03]  /*4350*/  LEA R11, R11, -R8, 0x17 ;  /* 0x800000080b0b7211 */ /* 0x002fc600078eb8ff */
[----:B------:R-:W-:-:S04]  /*4360*/  FMUL R10, R10, R13 ;  /* 0x0000000d0a0a7220 */ /* 0x000fc80000400000 */
[----:B------:R-:W-:Y:S01]  /*4370*/  @!P2 FMUL R9, R11, R10 ;  /* 0x0000000a0b09a220 */ /* 0x000fe20000400000 */
[----:B------:R-:W-:-:S07]  /*4380*/  @!P0 LOP3.LUT R9, R7, 0x7fffffff, RZ, 0xc0, !PT ;  /* 0x7fffffff07098812 */ /* 0x000fce00078ec0ff */
.L_x_122:
[----:B------:R-:W-:Y:S05]  /*4390*/  BSYNC.RECONVERGENT B0 ;  /* 0x0000000000007941 */ /* 0x000fea0003800200 */
.L_x_121:
[----:B------:R-:W0:Y:S01]  /*43a0*/  LDCU.64 UR4, c[0x0][0x380] ;  /* 0x00007000ff0477ac */ /* 0x000e220008000a00 */
[C---:B-----5:R-:W-:Y:S01]  /*43b0*/  FMUL R0, R3.reuse, R0 ;  /* 0x0000000003007220 */ /* 0x060fe20000400000 */
[----:B------:R-:W-:Y:S01]  /*43c0*/  FMUL R4, R3, R4 ;  /* 0x0000000403047220 */ /* 0x000fe20000400000 */
[C---:B------:R-:W-:Y:S02]  /*43d0*/  FFMA.SAT R2, R9.reuse, 0.30000001192092895508, R2 ;  /* 0x3e99999a09027823 */ /* 0x040fe40000002002 */
[C---:B------:R-:W-:Y:S01]  /*43e0*/  FFMA.SAT R0, R9.reuse, 0.30000001192092895508, R0 ;  /* 0x3e99999a09007823 */ /* 0x040fe20000002000 */
[----:B------:R-:W-:Y:S01]  /*43f0*/  FFMA.SAT R4, R9, 0.30000001192092895508, R4 ;  /* 0x3e99999a09047823 */ /* 0x000fe20000002004 */
[----:B------:R-:W-:Y:S02]  /*4400*/  FMUL R6, R2, 255 ;  /* 0x437f000002067820 */ /* 0x000fe40000400000 */
[----:B------:R-:W-:Y:S01]  /*4410*/  FMUL R0, R0, 255 ;  /* 0x437f000000007820 */ /* 0x000fe20000400000 */
[----:B------:R-:W-:Y:S01]  /*4420*/  FMUL R4, R4, 255 ;  /* 0x437f000004047820 */ /* 0x000fe20000400000 */
[----:B------:R-:W1:Y:S01]  /*4430*/  F2I.U32.TRUNC.NTZ R7, R6 ;  /* 0x0000000600077305 */ /* 0x000e62000020f000 */
[----:B0-----:R-:W-:-:S07]  /*4440*/  IADD3 R2, P0, PT, R5, UR4, RZ ;  /* 0x0000000405027c10 */ /* 0x001fce000ff1e0ff */
[----:B------:R-:W0:Y:S01]  /*4450*/  F2I.U32.TRUNC.NTZ R9, R0 ;  /* 0x0000000000097305 */ /* 0x000e22000020f000 */
[----:B------:R-:W-:Y:S01]  /*4460*/  LEA.HI.X.SX32 R3, R5, UR5, 0x1, P0 ;  /* 0x0000000505037c11 */ /* 0x000fe200080f0eff */
[----:B------:R-:W-:-:S06]  /*4470*/  HFMA2 R5, -RZ, RZ, 0, 1.5199184417724609375e-05 ;  /* 0x000000ffff057431 */ /* 0x000fcc00000001ff */
[----:B------:R-:W2:Y:S01]  /*4480*/  F2I.U32.TRUNC.NTZ R11, R4 ;  /* 0x00000004000b7305 */ /* 0x000ea2000020f000 */
[----:B-1----:R-:W-:Y:S04]  /*4490*/  STG.E.U8 desc[UR10][R2.64], R7 ;  /* 0x0000000702007986 */ /* 0x002fe8000c10110a */
[----:B------:R-:W-:Y:S04]  /*44a0*/  STG.E.U8 desc[UR10][R2.64+0x3], R5 ;  /* 0x0000030502007986 */ /* 0x000fe8000c10110a */
[----:B0-----:R-:W-:Y:S04]  /*44b0*/  STG.E.U8 desc[UR10][R2.64+0x1], R9 ;  /* 0x0000010902007986 */ /* 0x001fe8000c10110a */
[----:B--2---:R-:W-:Y:S01]  /*44c0*/  STG.E.U8 desc[UR10][R2.64+0x2], R11 ;  /* 0x0000020b02007986 */ /* 0x004fe2000c10110a */
[----:B------:R-:W-:Y:S05]  /*44d0*/  EXIT ;  /* 0x000000000000794d */ /* 0x000fea0003800000 */
.L_x_87:
[----:B------:R-:W-:Y:S05]  /*44e0*/  @P0 BRA `(.L_x_123) ;  /* 0x00000004009c0947 */ /* 0x000fea0003800000 */
[----:B------:R-:W0:Y:S01]  /*44f0*/  LDCU.64 UR6, c[0x0][0x398] ;  /* 0x00007300ff0677ac */ /* 0x000e220008000a00 */
[----:B------:R-:W-:Y:S01]  /*4500*/  BSSY.RECONVERGENT B0, `(.L_x_124) ;  /* 0x0000019000007945 */ /* 0x000fe20003800200 */
[----:B------:R-:W1:Y:S01]  /*4510*/  LDCU UR4, c[0x0][0x394] ;  /* 0x00007280ff0477ac */ /* 0x000e620008000800 */
[----:B------:R-:W2:Y:S01]  /*4520*/  LDCU.64 UR12, c[0x0][0x3a0] ;  /* 0x00007400ff0c77ac */ /* 0x000ea20008000a00 */
[----:B------:R-:W3:Y:S01]  /*4530*/  LDCU UR5, c[0x0][0x3a8] ;  /* 0x00007500ff0577ac */ /* 0x000ee20008000800 */
[C---:B0-----:R-:W-:Y:S01]  /*4540*/  FFMA R2, R11.reuse, R7, UR6 ;  /* 0x000000060b027e23 */ /* 0x041fe20008000007 */
[C---:B------:R-:W-:Y:S01]  /*4550*/  FFMA R3, R11.reuse, R6, UR7 ;  /* 0x000000070b037e23 */ /* 0x040fe20008000006 */
[----:B-1----:R-:W-:Y:S02]  /*4560*/  FFMA R9, R11, R8, UR4 ;  /* 0x000000040b097e23 */ /* 0x002fe40008000008 */
[----:B--2---:R-:W-:Y:S02]  /*4570*/  FADD R2, -R2, UR13 ;  /* 0x0000000d02027e21 */ /* 0x004fe40008000100 */
[----:B------:R-:W-:-:S02]  /*4580*/  FADD R9, -R9, UR12 ;  /* 0x0000000c09097e21 */ /* 0x000fc40008000100 */
[----:B------:R-:W-:Y:S01]  /*4590*/  FMUL R0, R2, R2 ;  /* 0x0000000202007220 */ /* 0x000fe20000400000 */
[----:B---3--:R-:W-:-:S03]  /*45a0*/  FADD R3, -R3, UR5 ;  /* 0x0000000503037e21 */ /* 0x008fc60008000100 */
        /* <DEDUP_REMOVED lines=10> */
.L_x_125:
[----:B------:R-:W-:Y:S01]  /*4650*/  FMUL.FTZ R4, R15, R0 ;  /* 0x000000000f047220 */ /* 0x000fe20000410000 */
[----:B------:R-:W-:-:S03]  /*4660*/  FMUL.FTZ R0, R0, 0.5 ;  /* 0x3f00000000007820 */ /* 0x000fc60000410000 */
[----:B------:R-:W-:-:S04]  /*4670*/  FFMA R7, -R4, R4, R15 ;  /* 0x0000000404077223 */ /* 0x000fc8000000010f */
[----:B------:R-:W-:-:S07]  /*4680*/  FFMA R4, R7, R0, R4 ;  /* 0x0000000007047223 */ /* 0x000fce0000000004 */
.L_x_126:
[----:B------:R-:W-:Y:S05]  /*4690*/  BSYNC.RECONVERGENT B0 ;  /* 0x0000000000007941 */ /* 0x000fea0003800200 */
.L_x_124:
        /* <DEDUP_REMOVED lines=17> */
.L_x_130:
[----:B------:R-:W-:Y:S05]  /*47b0*/  BSYNC.RECONVERGENT B3 ;  /* 0x0000000000037941 */ /* 0x000fea0003800200 */
.L_x_129:
        /* <DEDUP_REMOVED lines=14> */
.L_x_132:
[----:B------:R-:W-:Y:S05]  /*48a0*/  BSYNC.RECONVERGENT B3 ;  /* 0x0000000000037941 */ /* 0x000fea0003800200 */
.L_x_131:
        /* <DEDUP_REMOVED lines=12> */
.L_x_133:
[----:B------:R-:W-:Y:S05]  /*4970*/  BSYNC.RECONVERGENT B3 ;  /* 0x0000000000037941 */ /* 0x000fea0003800200 */
.L_x_128:
[----:B------:R-:W-:Y:S05]  /*4980*/  BSYNC.RECONVERGENT B2 ;  /* 0x0000000000027941 */ /* 0x000fea0003800200 */
.L_x_127:
[----:B------:R-:W0:Y:S01]  /*4990*/  LDCU.64 UR4, c[0x0][0x3b0] ;  /* 0x00007600ff0477ac */ /* 0x000e220008000a00 */
[----:B------:R-:W-:Y:S01]  /*49a0*/  HFMA2 R3, -RZ, RZ, 1.7998046875, 0.2249755859375 ;  /* 0x3f333333ff037431 */ /* 0x000fe200000001ff */
[----:B------:R-:W-:Y:S01]  /*49b0*/  MOV R8, 0xff ;  /* 0x000000ff00087802 */ /* 0x000fe20000000f00 */
[----:B------:R-:W1:Y:S01]  /*49c0*/  LDCU UR6, c[0x0][0x3ac] ;  /* 0x00007580ff0677ac */ /* 0x000e620008000800 */
[----:B0-----:R-:W-:Y:S01]  /*49d0*/  FMUL R6, R6, UR4 ;  /* 0x0000000406067c20 */ /* 0x001fe20008400000 */
[----:B------:R-:W0:Y:S03]  /*49e0*/  LDCU UR4, c[0x0][0x3bc] ;  /* 0x00007780ff0477ac */ /* 0x000e260008000800 */
[----:B-1----:R-:W-:Y:S01]  /*49f0*/  FFMA R7, R7, UR6, R6 ;  /* 0x0000000607077c23 */ /* 0x002fe20008000006 */
[----:B------:R-:W1:Y:S03]  /*4a00*/  LDCU.64 UR6, c[0x0][0x3c0] ;  /* 0x00007800ff0677ac */ /* 0x000e660008000a00 */
[----:B------:R-:W-:-:S05]  /*4a10*/  FFMA R0, R0, UR5, R7 ;  /* 0x0000000500007c23 */ /* 0x000fca0008000007 */
[----:B------:R-:W-:-:S05]  /*4a20*/  FMNMX R0, RZ, R0, !PT ;  /* 0x00000000ff007209 */ /* 0x000fca0007800000 */
[----:B------:R-:W-:-:S04]  /*4a30*/  FFMA.SAT R0, R0, R3, 0.20000000298023223877 ;  /* 0x3e4ccccd00007423 */ /* 0x000fc80000002003 */
[----:B0-----:R-:W-:Y:S01]  /*4a40*/  FMUL R2, R0, UR4 ;  /* 0x0000000400027c20 */ /* 0x001fe20008400000 */
[----:B------:R-:W0:Y:S03]  /*4a50*/  LDCU.64 UR4, c[0x0][0x380] ;  /* 0x00007000ff0477ac */ /* 0x000e260008000a00 */
[----:B------:R-:W-:Y:S01]  /*4a60*/  FMUL R4, R2, 255 ;  /* 0x437f000002047820 */ /* 0x000fe20000400000 */
[C---:B-1----:R-:W-:Y:S01]  /*4a70*/  FMUL R2, R0.reuse, UR6 ;  /* 0x0000000600027c20 */ /* 0x042fe20008400000 */
[----:B------:R-:W-:Y:S02]  /*4a80*/  FMUL R0, R0, UR7 ;  /* 0x0000000700007c20 */ /* 0x000fe40008400000 */
[----:B------:R-:W1:Y:S01]  /*4a90*/  F2I.U32.TRUNC.NTZ R7, R4 ;  /* 0x0000000400077305 */ /* 0x000e62000020f000 */
[----:B------:R-:W-:Y:S01]  /*4aa0*/  FMUL R6, R2, 255 ;  /* 0x437f000002067820 */ /* 0x000fe20000400000 */
[----:B------:R-:W-:-:S06]  /*4ab0*/  FMUL R0, R0, 255 ;  /* 0x437f000000007820 */ /* 0x000fcc0000400000 */
[----:B------:R-:W2:Y:S01]  /*4ac0*/  F2I.U32.TRUNC.NTZ R9, R6 ;  /* 0x0000000600097305 */ /* 0x000ea2000020f000 */
[----:B0-----:R-:W-:-:S04]  /*4ad0*/  IADD3 R2, P0, PT, R5, UR4, RZ ;  /* 0x0000000405027c10 */ /* 0x001fc8000ff1e0ff */
[----:B------:R-:W-:-:S03]  /*4ae0*/  LEA.HI.X.SX32 R3, R5, UR5, 0x1, P0 ;  /* 0x0000000505037c11 */ /* 0x000fc600080f0eff */
[----:B------:R-:W0:Y:S01]  /*4af0*/  F2I.U32.TRUNC.NTZ R11, R0 ;  /* 0x00000000000b7305 */ /* 0x000e22000020f000 */
[----:B------:R-:W-:Y:S01]  /*4b00*/  PRMT R5, R8, 0x7610, R5 ;  /* 0x0000761008057816 */ /* 0x000fe20000000005 */
[----:B-1----:R-:W-:Y:S04]  /*4b10*/  STG.E.U8 desc[UR10][R2.64], R7 ;  /* 0x0000000702007986 */ /* 0x002fe8000c10110a */
[----:B------:R-:W-:Y:S04]  /*4b20*/  STG.E.U8 desc[UR10][R2.64+0x3], R5 ;  /* 0x0000030502007986 */ /* 0x000fe8000c10110a */
[----:B--2---:R-:W-:Y:S04]  /*4b30*/  STG.E.U8 desc[UR10][R2.64+0x1], R9 ;  /* 0x0000010902007986 */ /* 0x004fe8000c10110a */
[----:B0-----:R-:W-:Y:S01]  /*4b40*/  STG.E.U8 desc[UR10][R2.64+0x2], R11 ;  /* 0x0000020b02007986 */ /* 0x001fe2000c10110a */
[----:B------:R-:W-:Y:S05]  /*4b50*/  EXIT ;  /* 0x000000000000794d */ /* 0x000fea0003800000 */
.L_x_123:
[----:B------:R-:W-:-:S06]  /*4b60*/  USHF.R.U32.HI UR4, URZ, 0x1, UR9 ;  /* 0x00000001ff047899 */ /* 0x000fcc0008011609 */
[----:B------:R-:W-:-:S13]  /*4b70*/  ISETP.GE.U32.AND P0, PT, R10, UR4, PT ;  /* 0x000000040a007c0c */ /* 0x000fda000bf06070 */
[----:B------:R-:W-:Y:S05]  /*4b80*/  @P0 BRA `(.L_x_134) ;  /* 0x0000000000240947 */ /* 0x000fea0003800000 */
[----:B------:R-:W0:Y:S01]  /*4b90*/  LDCU.64 UR4, c[0x0][0x380] ;  /* 0x00007000ff0477ac */ /* 0x000e220008000a00 */
[----:B------:R-:W-:Y:S01]  /*4ba0*/  HFMA2 R0, -RZ, RZ, 0, 1.5199184417724609375e-05 ;  /* 0x000000ffff007431 */ /* 0x000fe200000001ff */
[----:B0-----:R-:W-:-:S04]  /*4bb0*/  IADD3 R2, P0, PT, R5, UR4, RZ ;  /* 0x0000000405027c10 */ /* 0x001fc8000ff1e0ff */
[----:B------:R-:W-:-:S05]  /*4bc0*/  LEA.HI.X.SX32 R3, R5, UR5, 0x1, P0 ;  /* 0x0000000505037c11 */ /* 0x000fca00080f0eff */
[----:B------:R-:W-:Y:S04]  /*4bd0*/  STG.E.U8 desc[UR10][R2.64+0x3], R0 ;  /* 0x0000030002007986 */ /* 0x000fe8000c10110a */
[----:B------:R-:W-:Y:S04]  /*4be0*/  STG.E.U8 desc[UR10][R2.64], RZ ;  /* 0x000000ff02007986 */ /* 0x000fe8000c10110a */
[----:B------:R-:W-:Y:S04]  /*4bf0*/  STG.E.U8 desc[UR10][R2.64+0x1], RZ ;  /* 0x000001ff02007986 */ /* 0x000fe8000c10110a */
[----:B------:R-:W-:Y:S01]  /*4c00*/  STG.E.U8 desc[UR10][R2.64+0x2], RZ ;  /* 0x000002ff02007986 */ /* 0x000fe2000c10110a */
[----:B------:R-:W-:Y:S05]  /*4c10*/  EXIT ;  /* 0x000000000000794d */ /* 0x000fea0003800000 */
.L_x_134:
[----:B------:R-:W0:Y:S01]  /*4c20*/  LDCU.64 UR4, c[0x0][0x380] ;  /* 0x00007000ff0477ac */ /* 0x000e220008000a00 */
[----:B------:R-:W-:Y:S02]  /*4c30*/  MOV R0, 0xff ;  /* 0x000000ff00007802 */ /* 0x000fe40000000f00 */
[----:B0-----:R-:W-:-:S04]  /*4c40*/  IADD3 R2, P0, PT, R5, UR4, RZ ;  /* 0x0000000405027c10 */ /* 0x001fc8000ff1e0ff */
[----:B------:R-:W-:-:S05]  /*4c50*/  LEA.HI.X.SX32 R3, R5, UR5, 0x1, P0 ;  /* 0x0000000505037c11 */ /* 0x000fca00080f0eff */
[----:B------:R-:W-:Y:S04]  /*4c60*/  STG.E.U8 desc[UR10][R2.64], R0 ;  /* 0x0000000002007986 */ /* 0x000fe8000c10110a */
[----:B------:R-:W-:Y:S04]  /*4c70*/  STG.E.U8 desc[UR10][R2.64+0x3], R0 ;  /* 0x0000030002007986 */ /* 0x000fe8000c10110a */
[----:B------:R-:W-:Y:S04]  /*4c80*/  STG.E.U8 desc[UR10][R2.64+0x1], RZ ;  /* 0x000001ff02007986 */ /* 0x000fe8000c10110a */
[----:B------:R-:W-:Y:S01]  /*4c90*/  STG.E.U8 desc[UR10][R2.64+0x2], RZ ;  /* 0x000002ff02007986 */ /* 0x000fe2000c10110a */
[----:B------:R-:W-:Y:S05]  /*4ca0*/  EXIT ;  /* 0x000000000000794d */ /* 0x000fea0003800000 */
        .weak           $__internal_0_$__cuda_sm20_sqrt_rn_f32_slowpath
        .type           $__internal_0_$__cuda_sm20_sqrt_rn_f32_slowpath,@function
        .size           $__internal_0_$__cuda_sm20_sqrt_rn_f32_slowpath,($__internal_1_$__cuda_sm3x_div_rn_noftz_f32_slowpath - $__internal_0_$__cuda_sm20_sqrt_rn_f32_slowpath)
$__internal_0_$__cuda_sm20_sqrt_rn_f32_slowpath:
[----:B------:R-:W-:-:S13]  /*4cb0*/  LOP3.LUT P0, RZ, R15, 0x7fffffff, RZ, 0xc0, !PT ;  /* 0x7fffffff0fff7812 */ /* 0x000fda000780c0ff */
[----:B------:R-:W-:Y:S01]  /*4cc0*/  @!P0 MOV R26, R15 ;  /* 0x0000000f001a8202 */ /* 0x000fe20000000f00 */
[----:B------:R-:W-:Y:S06]  /*4cd0*/  @!P0 BRA `(.L_x_135) ;  /* 0x0000000000408947 */ /* 0x000fec0003800000 */
[----:B------:R-:W-:-:S13]  /*4ce0*/  FSETP.GEU.FTZ.AND P0, PT, R15, RZ, PT ;  /* 0x000000ff0f00720b */ /* 0x000fda0003f1e000 */
[----:B------:R-:W-:Y:S01]  /*4cf0*/  @!P0 MOV R26, 0x7fffffff ;  /* 0x7fffffff001a8802 */ /* 0x000fe20000000f00 */
[----:B------:R-:W-:Y:S06]  /*4d00*/  @!P0 BRA `(.L_x_135) ;  /* 0x0000000000348947 */ /* 0x000fec0003800000 */
[----:B------:R-:W-:-:S13]  /*4d10*/  FSETP.GTU.FTZ.AND P0, PT, |R15|, +INF , PT ;  /* 0x7f8000000f00780b */ /* 0x000fda0003f1c200 */
[----:B------:R-:W-:Y:S01]  /*4d20*/  @P0 FADD.FTZ R26, R15, 1 ;  /* 0x3f8000000f1a0421 */ /* 0x000fe20000010000 */
[----:B------:R-:W-:Y:S06]  /*4d30*/  @P0 BRA `(.L_x_135) ;  /* 0x0000000000280947 */ /* 0x000fec0003800000 */
[----:B------:R-:W-:-:S13]  /*4d40*/  FSETP.NEU.FTZ.AND P0, PT, |R15|, +INF , PT ;  /* 0x7f8000000f00780b */ /* 0x000fda0003f1d200 */
[----:B------:R-:W-:Y:S01]  /*4d50*/  @P0 FFMA R27, R15, 1.84467440737095516160e+19, RZ ;  /* 0x5f8000000f1b0823 */ /* 0x000fe200000000ff */
[----:B------:R-:W-:-:S03]  /*4d60*/  @!P0 MOV R26, R15 ;  /* 0x0000000f001a8202 */ /* 0x000fc60000000f00 */
[----:B------:R-:W0:Y:S02]  /*4d70*/  @P0 MUFU.RSQ R0, R27 ;  /* 0x0000001b00000308 */ /* 0x000e240000001400 */
[----:B0-----:R-:W-:Y:S01]  /*4d80*/  @P0 FMUL.FTZ R14, R27, R0 ;  /* 0x000000001b0e0220 */ /* 0x001fe20000410000 */
[----:B------:R-:W-:-:S03]  /*4d90*/  @P0 FMUL.FTZ R0, R0, 0.5 ;  /* 0x3f00000000000820 */ /* 0x000fc60000410000 */
[----:B------:R-:W-:-:S04]  /*4da0*/  @P0 FADD.FTZ R13, -R14, -RZ ;  /* 0x800000ff0e0d0221 */ /* 0x000fc80000010100 */
[----:B------:R-:W-:-:S04]  /*4db0*/  @P0 FFMA R13, R14, R13, R27 ;  /* 0x0000000d0e0d0223 */ /* 0x000fc8000000001b */
[----:B------:R-:W-:-:S04]  /*4dc0*/  @P0 FFMA R0, R13, R0, R14 ;  /* 0x000000000d000223 */ /* 0x000fc8000000000e */
[----:B------:R-:W-:-:S07]  /*4dd0*/  @P0 FMUL.FTZ R26, R0, 2.3283064365386962891e-10 ;  /* 0x2f800000001a0820 */ /* 0x000fce0000410000 */
.L_x_135:
[----:B------:R-:W-:Y:S01]  /*4de0*/  HFMA2 R29, -RZ, RZ, 0, 0 ;  /* 0x00000000ff1d7431 */ /* 0x000fe200000001ff */
[----:B------:R-:W-:-:S04]  /*4df0*/  MOV R28, R16 ;  /* 0x00000010001c7202 */ /* 0x000fc80000000f00 */
[----:B------:R-:W-:Y:S05]  /*4e00*/  RET.REL.NODEC R28 `(_Z11renderPixelPhP6Spherei4Vec3S2_S2_fS2_iiff) ;  /* 0xffffffb01c7c7950 */ /* 0x000fea0003c3ffff */
        .weak           $__internal_1_$__cuda_sm3x_div_rn_noftz_f32_slowpath
        .type           $__internal_1_$__cuda_sm3x_div_rn_noftz_f32_slowpath,@function
        .size           $__internal_1_$__cuda_sm3x_div_rn_noftz_f32_slowpath,(.L_x_149 - $__internal_1_$__cuda_sm3x_div_rn_noftz_f32_slowpath)
$__internal_1_$__cuda_sm3x_div_rn_noftz_f32_slowpath:
[----:B------:R-:W-:Y:S01]  /*4e10*/  SHF.R.U32.HI R13, RZ, 0x17, R4 ;  /* 0x00000017ff0d7819 */ /* 0x000fe20000011604 */
[----:B------:R-:W-:Y:S01]  /*4e20*/  BSSY.RECONVERGENT B0, `(.L_x_136) ;  /* 0x0000063000007945 */ /* 0x000fe20003800200 */
[----:B------:R-:W-:Y:S02]  /*4e30*/  SHF.R.U32.HI R28, RZ, 0x17, R29 ;  /* 0x00000017ff1c7819 */ /* 0x000fe4000001161d */
[----:B------:R-:W-:Y:S02]  /*4e40*/  LOP3.LUT R13, R13, 0xff, RZ, 0xc0, !PT ;  /* 0x000000ff0d0d7812 */ /* 0x000fe400078ec0ff */
[----:B------:R-:W-:Y:S02]  /*4e50*/  LOP3.LUT R28, R28, 0xff, RZ, 0xc0, !PT ;  /* 0x000000ff1c1c7812 */ /* 0x000fe400078ec0ff */
[----:B------:R-:W-:Y:S02]  /*4e60*/  IADD3 R0, PT, PT, R13, -0x1, RZ ;  /* 0xffffffff0d007810 */ /* 0x000fe40007ffe0ff */
[----:B------:R-:W-:-:S02]  /*4e70*/  IADD3 R14, PT, PT, R28, -0x1, RZ ;  /* 0xffffffff1c0e7810 */ /* 0x000fc40007ffe0ff */
[----:B------:R-:W-:Y:S02]  /*4e80*/  ISETP.GT.U32.AND P0, PT, R0, 0xfd, PT ;  /* 0x000000fd0000780c */ /* 0x000fe40003f04070 */
[----:B------:R-:W-:Y:S02]  /*4e90*/  MOV R30, R4 ;  /* 0x00000004001e7202 */ /* 0x000fe40000000f00 */
[----:B------:R-:W-:-:S13]  /*4ea0*/  ISETP.GT.U32.OR P0, PT, R14, 0xfd, P0 ;  /* 0x000000fd0e00780c */ /* 0x000fda0000704470 */
[----:B------:R-:W-:Y:S01]  /*4eb0*/  @!P0 MOV R16, RZ ;  /* 0x000000ff00108202 */ /* 0x000fe20000000f00 */
[----:B------:R-:W-:Y:S06]  /*4ec0*/  @!P0 BRA `(.L_x_137) ;  /* 0x00000000005c8947 */ /* 0x000fec0003800000 */
[----:B------:R-:W-:Y:S02]  /*4ed0*/  FSETP.GTU.FTZ.AND P0, PT, |R29|, +INF , PT ;  /* 0x7f8000001d00780b */ /* 0x000fe40003f1c200 */
[----:B------:R-:W-:-:S04]  /*4ee0*/  FSETP.GTU.FTZ.AND P2, PT, |R4|, +INF , PT ;  /* 0x7f8000000400780b */ /* 0x000fc80003f5c200 */
[----:B------:R-:W-:-:S13]  /*4ef0*/  PLOP3.LUT P0, PT, P0, P2, PT, 0xf8, 0x8f ;  /* 0x00000000008f781c */ /* 0x000fda0000705f70 */
[----:B------:R-:W-:Y:S05]  /*4f00*/  @P0 BRA `(.L_x_138) ;  /* 0x00000004004c0947 */ /* 0x000fea0003800000 */
[----:B------:R-:W-:-:S13]  /*4f10*/  LOP3.LUT P0, RZ, R30, 0x7fffffff, R29, 0xc8, !PT ;  /* 0x7fffffff1eff7812 */ /* 0x000fda000780c81d */
[----:B------:R-:W-:Y:S05]  /*4f20*/  @!P0 BRA `(.L_x_139) ;  /* 0x00000004003c8947 */ /* 0x000fea0003800000 */
[C---:B------:R-:W-:Y:S02]  /*4f30*/  FSETP.NEU.FTZ.AND P3, PT, |R29|.reuse, +INF , PT ;  /* 0x7f8000001d00780b */ /* 0x040fe40003f7d200 */
[----:B------:R-:W-:Y:S02]  /*4f40*/  FSETP.NEU.FTZ.AND P2, PT, |R4|, +INF , PT ;  /* 0x7f8000000400780b */ /* 0x000fe40003f5d200 */
[----:B------:R-:W-:-:S11]  /*4f50*/  FSETP.NEU.FTZ.AND P0, PT, |R29|, +INF , PT ;  /* 0x7f8000001d00780b */ /* 0x000fd60003f1d200 */
[----:B------:R-:W-:Y:S05]  /*4f60*/  @!P2 BRA !P3, `(.L_x_139) ;  /* 0x00000004002ca947 */ /* 0x000fea0005800000 */
[----:B------:R-:W-:-:S04]  /*4f70*/  LOP3.LUT P3, RZ, R29, 0x7fffffff, RZ, 0xc0, !PT ;  /* 0x7fffffff1dff7812 */ /* 0x000fc8000786c0ff */
[----:B------:R-:W-:-:S13]  /*4f80*/  PLOP3.LUT P2, PT, P2, P3, PT, 0x2f, 0xf2 ;  /* 0x0000000000f2781c */ /* 0x000fda0001746577 */
[----:B------:R-:W-:Y:S05]  /*4f90*/  @P2 BRA `(.L_x_140) ;  /* 0x0000000400182947 */ /* 0x000fea0003800000 */
[----:B------:R-:W-:-:S04]  /*4fa0*/  LOP3.LUT P2, RZ, R30, 0x7fffffff, RZ, 0xc0, !PT ;  /* 0x7fffffff1eff7812 */ /* 0x000fc8000784c0ff */
[----:B------:R-:W-:-:S13]  /*4fb0*/  PLOP3.LUT P0, PT, P0, P2, PT, 0x2f, 0xf2 ;  /* 0x0000000000f2781c */ /* 0x000fda0000704577 */
[----:B------:R-:W-:Y:S05]  /*4fc0*/  @P0 BRA `(.L_x_141) ;  /* 0x0000000400000947 */ /* 0x000fea0003800000 */
[----:B------:R-:W-:Y:S02]  /*4fd0*/  ISETP.GE.AND P0, PT, R14, RZ, PT ;  /* 0x000000ff0e00720c */ /* 0x000fe40003f06270 */
[----:B------:R-:W-:-:S11]  /*4fe0*/  ISETP.GE.AND P2, PT, R0, RZ, PT ;  /* 0x000000ff0000720c */ /* 0x000fd60003f46270 */
[----:B------:R-:W-:Y:S01]  /*4ff0*/  @P0 MOV R16, RZ ;  /* 0x000000ff00100202 */ /* 0x000fe20000000f00 */
[----:B------:R-:W-:Y:S01]  /*5000*/  @!P0 FFMA R29, R29, 1.84467440737095516160e+19, RZ ;  /* 0x5f8000001d1d8823 */ /* 0x000fe200000000ff */
[----:B------:R-:W-:Y:S01]  /*5010*/  @!P0 MOV R16, 0xffffffc0 ;  /* 0xffffffc000108802 */ /* 0x000fe20000000f00 */
[----:B------:R-:W-:-:S03]  /*5020*/  @!P2 FFMA R30, R4, 1.84467440737095516160e+19, RZ ;  /* 0x5f800000041ea823 */ /* 0x000fc600000000ff */
[----:B------:R-:W-:-:S07]  /*5030*/  @!P2 IADD3 R16, PT, PT, R16, 0x40, RZ ;  /* 0x000000401010a810 */ /* 0x000fce0007ffe0ff */
.L_x_137:
[----:B------:R-:W-:Y:S01]  /*5040*/  LEA R27, R13, 0xc0800000, 0x17 ;  /* 0xc08000000d1b7811 */ /* 0x000fe200078eb8ff */
[----:B------:R-:W-:Y:S01]  /*5050*/  BSSY.RECONVERGENT B1, `(.L_x_142) ;  /* 0x0000036000017945 */ /* 0x000fe20003800200 */
[----:B------:R-:W-:Y:S02]  /*5060*/  IADD3 R28, PT, PT, R28, -0x7f, RZ ;  /* 0xffffff811c1c7810 */ /* 0x000fe40007ffe0ff */
[----:B------:R-:W-:-:S03]  /*5070*/  IADD3 R30, PT, PT, -R27, R30, RZ ;  /* 0x0000001e1b1e7210 */ /* 0x000fc60007ffe1ff */
[----:B------:R-:W-:Y:S01]  /*5080*/  IMAD R0, R28, -0x800000, R29 ;  /* 0xff8000001c007824 */ /* 0x000fe200078e021d */
[----:B------:R-:W0:Y:S01]  /*5090*/  MUFU.RCP R14, R30 ;  /* 0x0000001e000e7308 */ /* 0x000e220000001000 */
[----:B------:R-:W-:Y:S01]  /*50a0*/  FADD.FTZ R27, -R30, -RZ ;  /* 0x800000ff1e1b7221 */ /* 0x000fe20000010100 */
[----:B------:R-:W-:-:S04]  /*50b0*/  IADD3 R29, PT, PT, R28, 0x7f, -R13 ;  /* 0x0000007f1c1d7810 */ /* 0x000fc80007ffe80d */
[----:B------:R-:W-:Y:S01]  /*50c0*/  IADD3 R16, PT, PT, R29, R16, RZ ;  /* 0x000000101d107210 */ /* 0x000fe20007ffe0ff */
[----:B0-----:R-:W-:-:S04]  /*50d0*/  FFMA R13, R14, R27, 1 ;  /* 0x3f8000000e0d7423 */ /* 0x001fc8000000001b */
[----:B------:R-:W-:-:S04]  /*50e0*/  FFMA R13, R14, R13, R14 ;  /* 0x0000000d0e0d7223 */ /* 0x000fc8000000000e */
[----:B------:R-:W-:-:S04]  /*50f0*/  FFMA R28, R0, R13, RZ ;  /* 0x0000000d001c7223 */ /* 0x000fc800000000ff */
[----:B------:R-:W-:-:S04]  /*5100*/  FFMA R14, R27, R28, R0 ;  /* 0x0000001c1b0e7223 */ /* 0x000fc80000000000 */
[----:B------:R-:W-:-:S04]  /*5110*/  FFMA R14, R13, R14, R28 ;  /* 0x0000000e0d0e7223 */ /* 0x000fc8000000001c */
[----:B------:R-:W-:-:S04]  /*5120*/  FFMA R27, R27, R14, R0 ;  /* 0x0000000e1b1b7223 */ /* 0x000fc80000000000 */
[----:B------:R-:W-:-:S05]  /*5130*/  FFMA R29, R13, R27, R14 ;  /* 0x0000001b0d1d7223 */ /* 0x000fca000000000e */
[----:B------:R-:W-:-:S04]  /*5140*/  SHF.R.U32.HI R31, RZ, 0x17, R29 ;  /* 0x00000017ff1f7819 */ /* 0x000fc8000001161d */
[----:B------:R-:W-:-:S04]  /*5150*/  LOP3.LUT R31, R31, 0xff, RZ, 0xc0, !PT ;  /* 0x000000ff1f1f7812 */ /* 0x000fc800078ec0ff */
[----:B------:R-:W-:-:S04]  /*5160*/  IADD3 R0, PT, PT, R31, R16, RZ ;  /* 0x000000101f007210 */ /* 0x000fc80007ffe0ff */
[----:B------:R-:W-:-:S04]  /*5170*/  IADD3 R28, PT, PT, R0, -0x1, RZ ;  /* 0xffffffff001c7810 */ /* 0x000fc80007ffe0ff */
[----:B------:R-:W-:-:S13]  /*5180*/  ISETP.GE.U32.AND P0, PT, R28, 0xfe, PT ;  /* 0x000000fe1c00780c */ /* 0x000fda0003f06070 */
[----:B------:R-:W-:Y:S05]  /*5190*/  @!P0 BRA `(.L_x_143) ;  /* 0x0000000000808947 */ /* 0x000fea0003800000 */
[----:B------:R-:W-:-:S13]  /*51a0*/  ISETP.GT.AND P0, PT, R0, 0xfe, PT ;  /* 0x000000fe0000780c */ /* 0x000fda0003f04270 */
[----:B------:R-:W-:Y:S05]  /*51b0*/  @P0 BRA `(.L_x_144) ;  /* 0x00000000006c0947 */ /* 0x000fea0003800000 */
[----:B------:R-:W-:-:S13]  /*51c0*/  ISETP.GE.AND P0, PT, R0, 0x1, PT ;  /* 0x000000010000780c */ /* 0x000fda0003f06270 */
[----:B------:R-:W-:Y:S05]  /*51d0*/  @P0 BRA `(.L_x_145) ;  /* 0x0000000000740947 */ /* 0x000fea0003800000 */
[----:B------:R-:W-:Y:S02]  /*51e0*/  ISETP.GE.AND P0, PT, R0, -0x18, PT ;  /* 0xffffffe80000780c */ /* 0x000fe40003f06270 */
[----:B------:R-:W-:-:S11]  /*51f0*/  LOP3.LUT R29, R29, 0x80000000, RZ, 0xc0, !PT ;  /* 0x800000001d1d7812 */ /* 0x000fd600078ec0ff */
[----:B------:R-:W-:Y:S05]  /*5200*/  @!P0 BRA `(.L_x_145) ;  /* 0x0000000000688947 */ /* 0x000fea0003800000 */
[CCC-:B------:R-:W-:Y:S01]  /*5210*/  FFMA.RP R16, R13.reuse, R27.reuse, R14.reuse ;  /* 0x0000001b0d107223 */ /* 0x1c0fe2000000800e */
[CCC-:B------:R-:W-:Y:S01]  /*5220*/  FFMA.RM R31, R13.reuse, R27.reuse, R14.reuse ;  /* 0x0000001b0d1f7223 */ /* 0x1c0fe2000000400e */
[----:B------:R-:W-:Y:S01]  /*5230*/  FFMA.RZ R13, R13, R27, R14 ;  /* 0x0000001b0d0d7223 */ /* 0x000fe2000000c00e */
[C---:B------:R-:W-:Y:S02]  /*5240*/  IADD3 R14, PT, PT, R0.reuse, 0x20, RZ ;  /* 0x00000020000e7810 */ /* 0x040fe40007ffe0ff */
[C---:B------:R-:W-:Y:S02]  /*5250*/  ISETP.NE.AND P3, PT, R0.reuse, RZ, PT ;  /* 0x000000ff0000720c */ /* 0x040fe40003f65270 */
[----:B------:R-:W-:Y:S02]  /*5260*/  LOP3.LUT R13, R13, 0x7fffff, RZ, 0xc0, !PT ;  /* 0x007fffff0d0d7812 */ /* 0x000fe400078ec0ff */
[----:B------:R-:W-:Y:S02]  /*5270*/  ISETP.NE.AND P2, PT, R0, RZ, PT ;  /* 0x000000ff0000720c */ /* 0x000fe40003f45270 */
[----:B------:R-:W-:-:S02]  /*5280*/  LOP3.LUT R13, R13, 0x800000, RZ, 0xfc, !PT ;  /* 0x008000000d0d7812 */ /* 0x000fc400078efcff */
[----:B------:R-:W-:Y:S02]  /*5290*/  IADD3 R0, PT, PT, -R0, RZ, RZ ;  /* 0x000000ff00007210 */ /* 0x000fe40007ffe1ff */
[----:B------:R-:W-:Y:S02]  /*52a0*/  SHF.L.U32 R14, R13, R14, RZ ;  /* 0x0000000e0d0e7219 */ /* 0x000fe400000006ff */
[----:B------:R-:W-:Y:S02]  /*52b0*/  FSETP.NEU.FTZ.AND P0, PT, R16, R31, PT ;  /* 0x0000001f1000720b */ /* 0x000fe40003f1d000 */
[----:B------:R-:W-:Y:S02]  /*52c0*/  SEL R0, R0, RZ, P3 ;  /* 0x000000ff00007207 */ /* 0x000fe40001800000 */
[----:B------:R-:W-:Y:S02]  /*52d0*/  ISETP.NE.AND P2, PT, R14, RZ, P2 ;  /* 0x000000ff0e00720c */ /* 0x000fe40001745270 */
[----:B------:R-:W-:-:S02]  /*52e0*/  SHF.R.U32.HI R27, RZ, R0, R13 ;  /* 0x00000000ff1b7219 */ /* 0x000fc4000001160d */
[----:B------:R-:W-:Y:S02]  /*52f0*/  PLOP3.LUT P0, PT, P0, P2, PT, 0xf8, 0x8f ;  /* 0x00000000008f781c */ /* 0x000fe40000705f70 */
[----:B------:R-:W-:Y:S02]  /*5300*/  SHF.R.U32.HI R13, RZ, 0x1, R27 ;  /* 0x00000001ff0d7819 */ /* 0x000fe4000001161b */
[----:B------:R-:W-:-:S04]  /*5310*/  SEL R0, RZ, 0x1, !P0 ;  /* 0x00000001ff007807 */ /* 0x000fc80004000000 */
[----:B------:R-:W-:-:S04]  /*5320*/  LOP3.LUT R0, R0, 0x1, R13, 0xf8, !PT ;  /* 0x0000000100007812 */ /* 0x000fc800078ef80d */
[----:B------:R-:W-:-:S04]  /*5330*/  LOP3.LUT R0, R0, R27, RZ, 0xc0, !PT ;  /* 0x0000001b00007212 */ /* 0x000fc800078ec0ff */
[----:B------:R-:W-:-:S04]  /*5340*/  IADD3 R0, PT, PT, R13, R0, RZ ;  /* 0x000000000d007210 */ /* 0x000fc80007ffe0ff */
[----:B------:R-:W-:Y:S01]  /*5350*/  LOP3.LUT R29, R0, R29, RZ, 0xfc, !PT ;  /* 0x0000001d001d7212 */ /* 0x000fe200078efcff */
[----:B------:R-:W-:Y:S06]  /*5360*/  BRA `(.L_x_145) ;  /* 0x0000000000107947 */ /* 0x000fec0003800000 */
.L_x_144:
[----:B------:R-:W-:-:S04]  /*5370*/  LOP3.LUT R29, R29, 0x80000000, RZ, 0xc0, !PT ;  /* 0x800000001d1d7812 */ /* 0x000fc800078ec0ff */
[----:B------:R-:W-:Y:S01]  /*5380*/  LOP3.LUT R29, R29, 0x7f800000, RZ, 0xfc, !PT ;  /* 0x7f8000001d1d7812 */ /* 0x000fe200078efcff */
[----:B------:R-:W-:Y:S06]  /*5390*/  BRA `(.L_x_145) ;  /* 0x0000000000047947 */ /* 0x000fec0003800000 */
.L_x_143:
[----:B------:R-:W-:-:S07]  /*53a0*/  LEA R29, R16, R29, 0x17 ;  /* 0x0000001d101d7211 */ /* 0x000fce00078eb8ff */
.L_x_145:
[----:B------:R-:W-:Y:S05]  /*53b0*/  BSYNC.RECONVERGENT B1 ;  /* 0x0000000000017941 */ /* 0x000fea0003800200 */
.L_x_142:
[----:B------:R-:W-:Y:S05]  /*53c0*/  BRA `(.L_x_146) ;  /* 0x0000000000207947 */ /* 0x000fea0003800000 */
.L_x_141:
[----:B------:R-:W-:-:S04]  /*53d0*/  LOP3.LUT R29, R30, 0x80000000, R29, 0x48, !PT ;  /* 0x800000001e1d7812 */ /* 0x000fc800078e481d */
[----:B------:R-:W-:Y:S01]  /*53e0*/  LOP3.LUT R29, R29, 0x7f800000, RZ, 0xfc, !PT ;  /* 0x7f8000001d1d7812 */ /* 0x000fe200078efcff */
[----:B------:R-:W-:Y:S06]  /*53f0*/  BRA `(.L_x_146) ;  /* 0x0000000000147947 */ /* 0x000fec0003800000 */
.L_x_140:
[----:B------:R-:W-:Y:S01]  /*5400*/  LOP3.LUT R29, R30, 0x80000000, R29, 0x48, !PT ;  /* 0x800000001e1d7812 */ /* 0x000fe200078e481d */
[----:B------:R-:W-:Y:S06]  /*5410*/  BRA `(.L_x_146) ;  /* 0x00000000000c7947 */ /* 0x000fec0003800000 */
.L_x_139:
[----:B------:R-:W0:Y:S01]  /*5420*/  MUFU.RSQ R29, -QNAN ;  /* 0xffc00000001d7908 */ /* 0x000e220000001400 */
[----:B------:R-:W-:Y:S05]  /*5430*/  BRA `(.L_x_146) ;  /* 0x0000000000047947 */ /* 0x000fea0003800000 */
.L_x_138:
[----:B------:R-:W-:-:S07]  /*5440*/  FADD.FTZ R29, R29, R4 ;  /* 0x000000041d1d7221 */ /* 0x000fce0000010000 */
.L_x_146:
[----:B------:R-:W-:Y:S05]  /*5450*/  BSYNC.RECONVERGENT B0 ;  /* 0x0000000000007941 */ /* 0x000fea0003800200 */
.L_x_136:
[----:B------:R-:W-:Y:S01]  /*5460*/  HFMA2 R27, -RZ, RZ, 0, 0 ;  /* 0x00000000ff1b7431 */ /* 0x000fe200000001ff */
[----:B0-----:R-:W-:-:S03]  /*5470*/  MOV R0, R29 ;  /* 0x0000001d00007202 */ /* 0x001fc60000000f00 */
[----:B------:R-:W-:Y:S05]  /*5480*/  RET.REL.NODEC R26 `(_Z11renderPixelPhP6Spherei4Vec3S2_S2_fS2_iiff) ;  /* 0xffffffa81adc7950 */ /* 0x000fea0003c3ffff */
.L_x_147:
[----:B------:R-:W-:-:S00]  /*5490*/  BRA `(.L_x_147) ;  /* 0xfffffffc00fc7947 */ /* 0x000fc0000383ffff */
[----:B------:R-:W-:-:S00]  /*54a0*/  NOP ;  /* 0x0000000000007918 */ /* 0x000fc00000000000 */
        /* <DEDUP_REMOVED lines=13> */
.L_x_149:


//--------------------- .nv.shared.reserved.0     --------------------------
	.section	.nv.shared.reserved.0,"aw",@nobits
	.weak		__nv_reservedSMEM_offset_0_alias
	.size		__nv_reservedSMEM_offset_0_alias, 0, 64
	.other		__nv_reservedSMEM_offset_0_alias,@"STO_CUDA_RESERVED_SHARED STV_DEFAULT"
__nv_reservedSMEM_offset_0_alias:
	.zero		0
	.zero		64


//--------------------- .nv.constant0._Z11renderPixelPhP6Spherei4Vec3S2_S2_fS2_iiff --------------------------
	.section	.nv.constant0._Z11renderPixelPhP6Spherei4Vec3S2_S2_fS2_iiff,"a",@progbits
	.sectionflags	@""
	.align	4
.nv.constant0._Z11renderPixelPhP6Spherei4Vec3S2_S2_fS2_iiff:
	.zero		984


//--------------------- SYMBOLS --------------------------

	.type		.nv.reservedSmem.offset0,@object
	.size		.nv.reservedSmem.offset0,0x4
